//
// Generated by NVIDIA NVVM Compiler
//
// Compiler Build ID: CL-36424714
// Cuda compilation tools, release 13.0, V13.0.88
// Based on NVVM 20.0.0
//

.version 9.0
.target sm_100
.address_size 64

	// .globl	_Z20kernel_calculate_addPfS_dl

.visible .entry _Z20kernel_calculate_addPfS_dl(
	.param .u64 .ptr .align 1 _Z20kernel_calculate_addPfS_dl_param_0,
	.param .u64 .ptr .align 1 _Z20kernel_calculate_addPfS_dl_param_1,
	.param .f64 _Z20kernel_calculate_addPfS_dl_param_2,
	.param .u64 _Z20kernel_calculate_addPfS_dl_param_3
)
{
	.reg .pred 	%p<8>;
	.reg .b32 	%r<10>;
	.reg .b32 	%f<11>;
	.reg .b64 	%rd<50>;
	.reg .b64 	%fd<12>;

	ld.param.u64 	%rd24, [_Z20kernel_calculate_addPfS_dl_param_0];
	ld.param.u64 	%rd25, [_Z20kernel_calculate_addPfS_dl_param_1];
	ld.param.f64 	%fd1, [_Z20kernel_calculate_addPfS_dl_param_2];
	ld.param.u64 	%rd23, [_Z20kernel_calculate_addPfS_dl_param_3];
	cvta.to.global.u64 	%rd1, %rd24;
	cvta.to.global.u64 	%rd2, %rd25;
	mov.u32 	%r2, %tid.x;
	mov.u32 	%r3, %ctaid.x;
	mov.u32 	%r1, %ntid.x;
	mad.lo.s32 	%r4, %r3, %r1, %r2;
	cvt.u64.u32 	%rd48, %r4;
	setp.le.s64 	%p1, %rd23, %rd48;
	@%p1 bra 	$L__BB0_10;
	mov.u32 	%r5, %nctaid.x;
	mul.lo.s32 	%r6, %r1, %r5;
	cvt.u64.u32 	%rd4, %r6;
	add.s64 	%rd26, %rd4, %rd48;
	max.u64 	%rd27, %rd23, %rd26;
	setp.lt.u64 	%p2, %rd26, %rd23;
	selp.u64 	%rd5, 1, 0, %p2;
	add.s64 	%rd28, %rd26, %rd5;
	sub.s64 	%rd6, %rd27, %rd28;
	and.b64  	%rd29, %rd6, -4294967296;
	setp.ne.s64 	%p3, %rd29, 0;
	@%p3 bra 	$L__BB0_3;
	cvt.u32.u64 	%r7, %rd4;
	cvt.u32.u64 	%r8, %rd6;
	div.u32 	%r9, %r8, %r7;
	cvt.u64.u32 	%rd44, %r9;
	bra.uni 	$L__BB0_4;
$L__BB0_3:
	div.u64 	%rd44, %rd6, %rd4;
$L__BB0_4:
	add.s64 	%rd10, %rd44, %rd5;
	and.b64  	%rd30, %rd10, 3;
	setp.eq.s64 	%p4, %rd30, 3;
	@%p4 bra 	$L__BB0_7;
	shl.b64 	%rd46, %rd48, 2;
	shl.b64 	%rd12, %rd4, 2;
	add.s64 	%rd31, %rd10, 1;
	and.b64  	%rd45, %rd31, 3;
$L__BB0_6:
	.pragma "nounroll";
	add.s64 	%rd32, %rd2, %rd46;
	ld.global.f32 	%f1, [%rd32];
	cvt.f64.f32 	%fd2, %f1;
	add.f64 	%fd3, %fd1, %fd2;
	cvt.rn.f32.f64 	%f2, %fd3;
	add.s64 	%rd33, %rd1, %rd46;
	st.global.f32 	[%rd33], %f2;
	add.s64 	%rd48, %rd48, %rd4;
	add.s64 	%rd46, %rd46, %rd12;
	add.s64 	%rd45, %rd45, -1;
	setp.ne.s64 	%p5, %rd45, 0;
	@%p5 bra 	$L__BB0_6;
$L__BB0_7:
	setp.lt.u64 	%p6, %rd10, 3;
	@%p6 bra 	$L__BB0_10;
	shl.b64 	%rd37, %rd4, 2;
$L__BB0_9:
	shl.b64 	%rd34, %rd48, 2;
	add.s64 	%rd35, %rd2, %rd34;
	ld.global.f32 	%f3, [%rd35];
	cvt.f64.f32 	%fd4, %f3;
	add.f64 	%fd5, %fd1, %fd4;
	cvt.rn.f32.f64 	%f4, %fd5;
	add.s64 	%rd36, %rd1, %rd34;
	st.global.f32 	[%rd36], %f4;
	add.s64 	%rd38, %rd35, %rd37;
	ld.global.f32 	%f5, [%rd38];
	cvt.f64.f32 	%fd6, %f5;
	add.f64 	%fd7, %fd1, %fd6;
	cvt.rn.f32.f64 	%f6, %fd7;
	add.s64 	%rd39, %rd36, %rd37;
	st.global.f32 	[%rd39], %f6;
	add.s64 	%rd40, %rd38, %rd37;
	ld.global.f32 	%f7, [%rd40];
	cvt.f64.f32 	%fd8, %f7;
	add.f64 	%fd9, %fd1, %fd8;
	cvt.rn.f32.f64 	%f8, %fd9;
	add.s64 	%rd41, %rd39, %rd37;
	st.global.f32 	[%rd41], %f8;
	add.s64 	%rd42, %rd40, %rd37;
	ld.global.f32 	%f9, [%rd42];
	cvt.f64.f32 	%fd10, %f9;
	add.f64 	%fd11, %fd1, %fd10;
	cvt.rn.f32.f64 	%f10, %fd11;
	add.s64 	%rd43, %rd41, %rd37;
	st.global.f32 	[%rd43], %f10;
	add.s64 	%rd48, %rd37, %rd48;
	setp.lt.s64 	%p7, %rd48, %rd23;
	@%p7 bra 	$L__BB0_9;
$L__BB0_10:
	ret;

}
	// .globl	_Z20kernel_calculate_absPfS_dl
.visible .entry _Z20kernel_calculate_absPfS_dl(
	.param .u64 .ptr .align 1 _Z20kernel_calculate_absPfS_dl_param_0,
	.param .u64 .ptr .align 1 _Z20kernel_calculate_absPfS_dl_param_1,
	.param .f64 _Z20kernel_calculate_absPfS_dl_param_2,
	.param .u64 _Z20kernel_calculate_absPfS_dl_param_3
)
{
	.reg .pred 	%p<8>;
	.reg .b32 	%r<10>;
	.reg .b32 	%f<11>;
	.reg .b64 	%rd<50>;
	.reg .b64 	%fd<12>;

	ld.param.u64 	%rd24, [_Z20kernel_calculate_absPfS_dl_param_0];
	ld.param.u64 	%rd25, [_Z20kernel_calculate_absPfS_dl_param_1];
	ld.param.f64 	%fd1, [_Z20kernel_calculate_absPfS_dl_param_2];
	ld.param.u64 	%rd23, [_Z20kernel_calculate_absPfS_dl_param_3];
	cvta.to.global.u64 	%rd1, %rd24;
	cvta.to.global.u64 	%rd2, %rd25;
	mov.u32 	%r2, %tid.x;
	mov.u32 	%r3, %ctaid.x;
	mov.u32 	%r1, %ntid.x;
	mad.lo.s32 	%r4, %r3, %r1, %r2;
	cvt.u64.u32 	%rd48, %r4;
	setp.le.s64 	%p1, %rd23, %rd48;
	@%p1 bra 	$L__BB1_10;
	mov.u32 	%r5, %nctaid.x;
	mul.lo.s32 	%r6, %r1, %r5;
	cvt.u64.u32 	%rd4, %r6;
	add.s64 	%rd26, %rd4, %rd48;
	max.u64 	%rd27, %rd23, %rd26;
	setp.lt.u64 	%p2, %rd26, %rd23;
	selp.u64 	%rd5, 1, 0, %p2;
	add.s64 	%rd28, %rd26, %rd5;
	sub.s64 	%rd6, %rd27, %rd28;
	and.b64  	%rd29, %rd6, -4294967296;
	setp.ne.s64 	%p3, %rd29, 0;
	@%p3 bra 	$L__BB1_3;
	cvt.u32.u64 	%r7, %rd4;
	cvt.u32.u64 	%r8, %rd6;
	div.u32 	%r9, %r8, %r7;
	cvt.u64.u32 	%rd44, %r9;
	bra.uni 	$L__BB1_4;
$L__BB1_3:
	div.u64 	%rd44, %rd6, %rd4;
$L__BB1_4:
	add.s64 	%rd10, %rd44, %rd5;
	and.b64  	%rd30, %rd10, 3;
	setp.eq.s64 	%p4, %rd30, 3;
	@%p4 bra 	$L__BB1_7;
	shl.b64 	%rd46, %rd48, 2;
	shl.b64 	%rd12, %rd4, 2;
	add.s64 	%rd31, %rd10, 1;
	and.b64  	%rd45, %rd31, 3;
$L__BB1_6:
	.pragma "nounroll";
	add.s64 	%rd32, %rd2, %rd46;
	ld.global.f32 	%f1, [%rd32];
	cvt.f64.f32 	%fd2, %f1;
	sub.f64 	%fd3, %fd2, %fd1;
	cvt.rn.f32.f64 	%f2, %fd3;
	add.s64 	%rd33, %rd1, %rd46;
	st.global.f32 	[%rd33], %f2;
	add.s64 	%rd48, %rd48, %rd4;
	add.s64 	%rd46, %rd46, %rd12;
	add.s64 	%rd45, %rd45, -1;
	setp.ne.s64 	%p5, %rd45, 0;
	@%p5 bra 	$L__BB1_6;
$L__BB1_7:
	setp.lt.u64 	%p6, %rd10, 3;
	@%p6 bra 	$L__BB1_10;
	shl.b64 	%rd37, %rd4, 2;
$L__BB1_9:
	shl.b64 	%rd34, %rd48, 2;
	add.s64 	%rd35, %rd2, %rd34;
	ld.global.f32 	%f3, [%rd35];
	cvt.f64.f32 	%fd4, %f3;
	sub.f64 	%fd5, %fd4, %fd1;
	cvt.rn.f32.f64 	%f4, %fd5;
	add.s64 	%rd36, %rd1, %rd34;
	st.global.f32 	[%rd36], %f4;
	add.s64 	%rd38, %rd35, %rd37;
	ld.global.f32 	%f5, [%rd38];
	cvt.f64.f32 	%fd6, %f5;
	sub.f64 	%fd7, %fd6, %fd1;
	cvt.rn.f32.f64 	%f6, %fd7;
	add.s64 	%rd39, %rd36, %rd37;
	st.global.f32 	[%rd39], %f6;
	add.s64 	%rd40, %rd38, %rd37;
	ld.global.f32 	%f7, [%rd40];
	cvt.f64.f32 	%fd8, %f7;
	sub.f64 	%fd9, %fd8, %fd1;
	cvt.rn.f32.f64 	%f8, %fd9;
	add.s64 	%rd41, %rd39, %rd37;
	st.global.f32 	[%rd41], %f8;
	add.s64 	%rd42, %rd40, %rd37;
	ld.global.f32 	%f9, [%rd42];
	cvt.f64.f32 	%fd10, %f9;
	sub.f64 	%fd11, %fd10, %fd1;
	cvt.rn.f32.f64 	%f10, %fd11;
	add.s64 	%rd43, %rd41, %rd37;
	st.global.f32 	[%rd43], %f10;
	add.s64 	%rd48, %rd37, %rd48;
	setp.lt.s64 	%p7, %rd48, %rd23;
	@%p7 bra 	$L__BB1_9;
$L__BB1_10:
	ret;

}
	// .globl	_Z20kernel_calculate_mulPfS_dl
.visible .entry _Z20kernel_calculate_mulPfS_dl(
	.param .u64 .ptr .align 1 _Z20kernel_calculate_mulPfS_dl_param_0,
	.param .u64 .ptr .align 1 _Z20kernel_calculate_mulPfS_dl_param_1,
	.param .f64 _Z20kernel_calculate_mulPfS_dl_param_2,
	.param .u64 _Z20kernel_calculate_mulPfS_dl_param_3
)
{
	.reg .pred 	%p<8>;
	.reg .b32 	%r<10>;
	.reg .b32 	%f<11>;
	.reg .b64 	%rd<50>;
	.reg .b64 	%fd<12>;

	ld.param.u64 	%rd24, [_Z20kernel_calculate_mulPfS_dl_param_0];
	ld.param.u64 	%rd25, [_Z20kernel_calculate_mulPfS_dl_param_1];
	ld.param.f64 	%fd1, [_Z20kernel_calculate_mulPfS_dl_param_2];
	ld.param.u64 	%rd23, [_Z20kernel_calculate_mulPfS_dl_param_3];
	cvta.to.global.u64 	%rd1, %rd24;
	cvta.to.global.u64 	%rd2, %rd25;
	mov.u32 	%r2, %tid.x;
	mov.u32 	%r3, %ctaid.x;
	mov.u32 	%r1, %ntid.x;
	mad.lo.s32 	%r4, %r3, %r1, %r2;
	cvt.u64.u32 	%rd48, %r4;
	setp.le.s64 	%p1, %rd23, %rd48;
	@%p1 bra 	$L__BB2_10;
	mov.u32 	%r5, %nctaid.x;
	mul.lo.s32 	%r6, %r1, %r5;
	cvt.u64.u32 	%rd4, %r6;
	add.s64 	%rd26, %rd4, %rd48;
	max.u64 	%rd27, %rd23, %rd26;
	setp.lt.u64 	%p2, %rd26, %rd23;
	selp.u64 	%rd5, 1, 0, %p2;
	add.s64 	%rd28, %rd26, %rd5;
	sub.s64 	%rd6, %rd27, %rd28;
	and.b64  	%rd29, %rd6, -4294967296;
	setp.ne.s64 	%p3, %rd29, 0;
	@%p3 bra 	$L__BB2_3;
	cvt.u32.u64 	%r7, %rd4;
	cvt.u32.u64 	%r8, %rd6;
	div.u32 	%r9, %r8, %r7;
	cvt.u64.u32 	%rd44, %r9;
	bra.uni 	$L__BB2_4;
$L__BB2_3:
	div.u64 	%rd44, %rd6, %rd4;
$L__BB2_4:
	add.s64 	%rd10, %rd44, %rd5;
	and.b64  	%rd30, %rd10, 3;
	setp.eq.s64 	%p4, %rd30, 3;
	@%p4 bra 	$L__BB2_7;
	shl.b64 	%rd46, %rd48, 2;
	shl.b64 	%rd12, %rd4, 2;
	add.s64 	%rd31, %rd10, 1;
	and.b64  	%rd45, %rd31, 3;
$L__BB2_6:
	.pragma "nounroll";
	add.s64 	%rd32, %rd2, %rd46;
	ld.global.f32 	%f1, [%rd32];
	cvt.f64.f32 	%fd2, %f1;
	mul.f64 	%fd3, %fd1, %fd2;
	cvt.rn.f32.f64 	%f2, %fd3;
	add.s64 	%rd33, %rd1, %rd46;
	st.global.f32 	[%rd33], %f2;
	add.s64 	%rd48, %rd48, %rd4;
	add.s64 	%rd46, %rd46, %rd12;
	add.s64 	%rd45, %rd45, -1;
	setp.ne.s64 	%p5, %rd45, 0;
	@%p5 bra 	$L__BB2_6;
$L__BB2_7:
	setp.lt.u64 	%p6, %rd10, 3;
	@%p6 bra 	$L__BB2_10;
	shl.b64 	%rd37, %rd4, 2;
$L__BB2_9:
	shl.b64 	%rd34, %rd48, 2;
	add.s64 	%rd35, %rd2, %rd34;
	ld.global.f32 	%f3, [%rd35];
	cvt.f64.f32 	%fd4, %f3;
	mul.f64 	%fd5, %fd1, %fd4;
	cvt.rn.f32.f64 	%f4, %fd5;
	add.s64 	%rd36, %rd1, %rd34;
	st.global.f32 	[%rd36], %f4;
	add.s64 	%rd38, %rd35, %rd37;
	ld.global.f32 	%f5, [%rd38];
	cvt.f64.f32 	%fd6, %f5;
	mul.f64 	%fd7, %fd1, %fd6;
	cvt.rn.f32.f64 	%f6, %fd7;
	add.s64 	%rd39, %rd36, %rd37;
	st.global.f32 	[%rd39], %f6;
	add.s64 	%rd40, %rd38, %rd37;
	ld.global.f32 	%f7, [%rd40];
	cvt.f64.f32 	%fd8, %f7;
	mul.f64 	%fd9, %fd1, %fd8;
	cvt.rn.f32.f64 	%f8, %fd9;
	add.s64 	%rd41, %rd39, %rd37;
	st.global.f32 	[%rd41], %f8;
	add.s64 	%rd42, %rd40, %rd37;
	ld.global.f32 	%f9, [%rd42];
	cvt.f64.f32 	%fd10, %f9;
	mul.f64 	%fd11, %fd1, %fd10;
	cvt.rn.f32.f64 	%f10, %fd11;
	add.s64 	%rd43, %rd41, %rd37;
	st.global.f32 	[%rd43], %f10;
	add.s64 	%rd48, %rd37, %rd48;
	setp.lt.s64 	%p7, %rd48, %rd23;
	@%p7 bra 	$L__BB2_9;
$L__BB2_10:
	ret;

}
	// .globl	_Z20kernel_calculate_divPfS_dl
.visible .entry _Z20kernel_calculate_divPfS_dl(
	.param .u64 .ptr .align 1 _Z20kernel_calculate_divPfS_dl_param_0,
	.param .u64 .ptr .align 1 _Z20kernel_calculate_divPfS_dl_param_1,
	.param .f64 _Z20kernel_calculate_divPfS_dl_param_2,
	.param .u64 _Z20kernel_calculate_divPfS_dl_param_3
)
{
	.reg .pred 	%p<8>;
	.reg .b32 	%r<10>;
	.reg .b32 	%f<11>;
	.reg .b64 	%rd<50>;
	.reg .b64 	%fd<12>;

	ld.param.u64 	%rd24, [_Z20kernel_calculate_divPfS_dl_param_0];
	ld.param.u64 	%rd25, [_Z20kernel_calculate_divPfS_dl_param_1];
	ld.param.f64 	%fd1, [_Z20kernel_calculate_divPfS_dl_param_2];
	ld.param.u64 	%rd23, [_Z20kernel_calculate_divPfS_dl_param_3];
	cvta.to.global.u64 	%rd1, %rd24;
	cvta.to.global.u64 	%rd2, %rd25;
	mov.u32 	%r2, %tid.x;
	mov.u32 	%r3, %ctaid.x;
	mov.u32 	%r1, %ntid.x;
	mad.lo.s32 	%r4, %r3, %r1, %r2;
	cvt.u64.u32 	%rd48, %r4;
	setp.le.s64 	%p1, %rd23, %rd48;
	@%p1 bra 	$L__BB3_10;
	mov.u32 	%r5, %nctaid.x;
	mul.lo.s32 	%r6, %r1, %r5;
	cvt.u64.u32 	%rd4, %r6;
	add.s64 	%rd26, %rd4, %rd48;
	max.u64 	%rd27, %rd23, %rd26;
	setp.lt.u64 	%p2, %rd26, %rd23;
	selp.u64 	%rd5, 1, 0, %p2;
	add.s64 	%rd28, %rd26, %rd5;
	sub.s64 	%rd6, %rd27, %rd28;
	and.b64  	%rd29, %rd6, -4294967296;
	setp.ne.s64 	%p3, %rd29, 0;
	@%p3 bra 	$L__BB3_3;
	cvt.u32.u64 	%r7, %rd4;
	cvt.u32.u64 	%r8, %rd6;
	div.u32 	%r9, %r8, %r7;
	cvt.u64.u32 	%rd44, %r9;
	bra.uni 	$L__BB3_4;
$L__BB3_3:
	div.u64 	%rd44, %rd6, %rd4;
$L__BB3_4:
	add.s64 	%rd10, %rd44, %rd5;
	and.b64  	%rd30, %rd10, 3;
	setp.eq.s64 	%p4, %rd30, 3;
	@%p4 bra 	$L__BB3_7;
	shl.b64 	%rd46, %rd48, 2;
	shl.b64 	%rd12, %rd4, 2;
	add.s64 	%rd31, %rd10, 1;
	and.b64  	%rd45, %rd31, 3;
$L__BB3_6:
	.pragma "nounroll";
	add.s64 	%rd32, %rd2, %rd46;
	ld.global.f32 	%f1, [%rd32];
	cvt.f64.f32 	%fd2, %f1;
	div.rn.f64 	%fd3, %fd2, %fd1;
	cvt.rn.f32.f64 	%f2, %fd3;
	add.s64 	%rd33, %rd1, %rd46;
	st.global.f32 	[%rd33], %f2;
	add.s64 	%rd48, %rd48, %rd4;
	add.s64 	%rd46, %rd46, %rd12;
	add.s64 	%rd45, %rd45, -1;
	setp.ne.s64 	%p5, %rd45, 0;
	@%p5 bra 	$L__BB3_6;
$L__BB3_7:
	setp.lt.u64 	%p6, %rd10, 3;
	@%p6 bra 	$L__BB3_10;
	shl.b64 	%rd37, %rd4, 2;
$L__BB3_9:
	shl.b64 	%rd34, %rd48, 2;
	add.s64 	%rd35, %rd2, %rd34;
	ld.global.f32 	%f3, [%rd35];
	cvt.f64.f32 	%fd4, %f3;
	div.rn.f64 	%fd5, %fd4, %fd1;
	cvt.rn.f32.f64 	%f4, %fd5;
	add.s64 	%rd36, %rd1, %rd34;
	st.global.f32 	[%rd36], %f4;
	add.s64 	%rd38, %rd35, %rd37;
	ld.global.f32 	%f5, [%rd38];
	cvt.f64.f32 	%fd6, %f5;
	div.rn.f64 	%fd7, %fd6, %fd1;
	cvt.rn.f32.f64 	%f6, %fd7;
	add.s64 	%rd39, %rd36, %rd37;
	st.global.f32 	[%rd39], %f6;
	add.s64 	%rd40, %rd38, %rd37;
	ld.global.f32 	%f7, [%rd40];
	cvt.f64.f32 	%fd8, %f7;
	div.rn.f64 	%fd9, %fd8, %fd1;
	cvt.rn.f32.f64 	%f8, %fd9;
	add.s64 	%rd41, %rd39, %rd37;
	st.global.f32 	[%rd41], %f8;
	add.s64 	%rd42, %rd40, %rd37;
	ld.global.f32 	%f9, [%rd42];
	cvt.f64.f32 	%fd10, %f9;
	div.rn.f64 	%fd11, %fd10, %fd1;
	cvt.rn.f32.f64 	%f10, %fd11;
	add.s64 	%rd43, %rd41, %rd37;
	st.global.f32 	[%rd43], %f10;
	add.s64 	%rd48, %rd37, %rd48;
	setp.lt.s64 	%p7, %rd48, %rd23;
	@%p7 bra 	$L__BB3_9;
$L__BB3_10:
	ret;

}


// ===== COMPILED SASS (sm_100) =====

	.target	sm_100

	.elftype	@"ET_EXEC"


//--------------------- .note.nv.tkinfo           --------------------------
	.section	.note.nv.tkinfo,"",@"SHT_NOTE"
	.sectionflags	@"SHF_NOTE_NV_TKINFO"
	.tkinfo
        /*0018*/ 	.word	0x00000002
        /*0030*/ 	.string	""
        /*0030*/ 	.string	"ptxas"
        /*0030*/ 	.string	"Cuda compilation tools, release 13.0, V13.0.88"
        /*0030*/ 	.string	"Build cuda_13.0.r13.0/compiler.36424714_0"
        /*0030*/ 	.string	"-arch sm_100 -m 64 "



//--------------------- .note.nv.cuinfo           --------------------------
	.section	.note.nv.cuinfo,"",@"SHT_NOTE"
	.sectionflags	@"SHF_NOTE_NV_CUINFO"
        /*0018*/ 	.short	0x0002
        /*001a*/ 	.short	0x0064
        /*001c*/ 	.short	0x0082
	.zero		2


//--------------------- .nv.info                  --------------------------
	.section	.nv.info,"",@"SHT_CUDA_INFO"
	.align	4


	//----- nvinfo : EIATTR_REGCOUNT
	.align		4
        /*0000*/ 	.byte	0x04, 0x2f
        /*0002*/ 	.short	(.L_1 - .L_0)
	.align		4
.L_0:
        /*0004*/ 	.word	index@(_Z20kernel_calculate_addPfS_dl)
        /*0008*/ 	.word	0x00000015


	//----- nvinfo : EIATTR_FRAME_SIZE
	.align		4
.L_1:
        /*000c*/ 	.byte	0x04, 0x11
        /*000e*/ 	.short	(.L_3 - .L_2)
	.align		4
.L_2:
        /*0010*/ 	.word	index@($__internal_4_$__cuda_sm20_div_u64)
        /*0014*/ 	.word	0x00000000


	//----- nvinfo : EIATTR_FRAME_SIZE
	.align		4
.L_3:
        /*0018*/ 	.byte	0x04, 0x11
        /*001a*/ 	.short	(.L_5 - .L_4)
	.align		4
.L_4:
        /*001c*/ 	.word	index@(_Z20kernel_calculate_addPfS_dl)
        /*0020*/ 	.word	0x00000000


	//----- nvinfo : EIATTR_REGCOUNT
	.align		4
.L_5:
        /*0024*/ 	.byte	0x04, 0x2f
        /*0026*/ 	.short	(.L_7 - .L_6)
	.align		4
.L_6:
        /*0028*/ 	.word	index@(_Z20kernel_calculate_absPfS_dl)
        /*002c*/ 	.word	0x00000015


	//----- nvinfo : EIATTR_FRAME_SIZE
	.align		4
.L_7:
        /*0030*/ 	.byte	0x04, 0x11
        /*0032*/ 	.short	(.L_9 - .L_8)
	.align		4
.L_8:
        /*0034*/ 	.word	index@($__internal_3_$__cuda_sm20_div_u64)
        /*0038*/ 	.word	0x00000000


	//----- nvinfo : EIATTR_FRAME_SIZE
	.align		4
.L_9:
        /*003c*/ 	.byte	0x04, 0x11
        /*003e*/ 	.short	(.L_11 - .L_10)
	.align		4
.L_10:
        /*0040*/ 	.word	index@(_Z20kernel_calculate_absPfS_dl)
        /*0044*/ 	.word	0x00000000


	//----- nvinfo : EIATTR_REGCOUNT
	.align		4
.L_11:
        /*0048*/ 	.byte	0x04, 0x2f
        /*004a*/ 	.short	(.L_13 - .L_12)
	.align		4
.L_12:
        /*004c*/ 	.word	index@(_Z20kernel_calculate_mulPfS_dl)
        /*0050*/ 	.word	0x00000015


	//----- nvinfo : EIATTR_FRAME_SIZE
	.align		4
.L_13:
        /*0054*/ 	.byte	0x04, 0x11
        /*0056*/ 	.short	(.L_15 - .L_14)
	.align		4
.L_14:
        /*0058*/ 	.word	index@($__internal_2_$__cuda_sm20_div_u64)
        /*005c*/ 	.word	0x00000000


	//----- nvinfo : EIATTR_FRAME_SIZE
	.align		4
.L_15:
        /*0060*/ 	.byte	0x04, 0x11
        /*0062*/ 	.short	(.L_17 - .L_16)
	.align		4
.L_16:
        /*0064*/ 	.word	index@(_Z20kernel_calculate_mulPfS_dl)
        /*0068*/ 	.word	0x00000000


	//----- nvinfo : EIATTR_REGCOUNT
	.align		4
.L_17:
        /*006c*/ 	.byte	0x04, 0x2f
        /*006e*/ 	.short	(.L_19 - .L_18)
	.align		4
.L_18:
        /*0070*/ 	.word	index@(_Z20kernel_calculate_divPfS_dl)
        /*0074*/ 	.word	0x00000022


	//----- nvinfo : EIATTR_FRAME_SIZE
	.align		4
.L_19:
        /*0078*/ 	.byte	0x04, 0x11
        /*007a*/ 	.short	(.L_21 - .L_20)
	.align		4
.L_20:
        /*007c*/ 	.word	index@($__internal_1_$__cuda_sm20_div_u64)
        /*0080*/ 	.word	0x00000000


	//----- nvinfo : EIATTR_FRAME_SIZE
	.align		4
.L_21:
        /*0084*/ 	.byte	0x04, 0x11
        /*0086*/ 	.short	(.L_23 - .L_22)
	.align		4
.L_22:
        /*0088*/ 	.word	index@($__internal_0_$__cuda_sm20_div_rn_f64_full)
        /*008c*/ 	.word	0x00000000


	//----- nvinfo : EIATTR_FRAME_SIZE
	.align		4
.L_23:
        /*0090*/ 	.byte	0x04, 0x11
        /*0092*/ 	.short	(.L_25 - .L_24)
	.align		4
.L_24:
        /*0094*/ 	.word	index@(_Z20kernel_calculate_divPfS_dl)
        /*0098*/ 	.word	0x00000000


	//----- nvinfo : EIATTR_MIN_STACK_SIZE
	.align		4
.L_25:
        /*009c*/ 	.byte	0x04, 0x12
        /*009e*/ 	.short	(.L_27 - .L_26)
	.align		4
.L_26:
        /*00a0*/ 	.word	index@(_Z20kernel_calculate_divPfS_dl)
        /*00a4*/ 	.word	0x00000000


	//----- nvinfo : EIATTR_MIN_STACK_SIZE
	.align		4
.L_27:
        /*00a8*/ 	.byte	0x04, 0x12
        /*00aa*/ 	.short	(.L_29 - .L_28)
	.align		4
.L_28:
        /*00ac*/ 	.word	index@(_Z20kernel_calculate_mulPfS_dl)
        /*00b0*/ 	.word	0x00000000


	//----- nvinfo : EIATTR_MIN_STACK_SIZE
	.align		4
.L_29:
        /*00b4*/ 	.byte	0x04, 0x12
        /*00b6*/ 	.short	(.L_31 - .L_30)
	.align		4
.L_30:
        /*00b8*/ 	.word	index@(_Z20kernel_calculate_absPfS_dl)
        /*00bc*/ 	.word	0x00000000


	//----- nvinfo : EIATTR_MIN_STACK_SIZE
	.align		4
.L_31:
        /*00c0*/ 	.byte	0x04, 0x12
        /*00c2*/ 	.short	(.L_33 - .L_32)
	.align		4
.L_32:
        /*00c4*/ 	.word	index@(_Z20kernel_calculate_addPfS_dl)
        /*00c8*/ 	.word	0x00000000
.L_33:


//--------------------- .nv.compat                --------------------------
	.section	.nv.compat,"",@"SHT_CUDA_COMPAT_INFO"
	.align	4
        /*0000*/ 	.byte	0x02, 0x09, 0x00, 0x00, 0x02, 0x02, 0x01, 0x00, 0x02, 0x05, 0x05, 0x00, 0x03, 0x07, 0x01, 0x01
        /*0010*/ 	.byte	0x02, 0x03, 0x00, 0x00, 0x02, 0x06, 0x01, 0x00, 0x04, 0x0b, 0x08, 0x00, 0x01, 0x00, 0x00, 0x00
        /*0020*/ 	.byte	0x00, 0x00, 0x00, 0x00


//--------------------- .nv.info._Z20kernel_calculate_divPfS_dl --------------------------
	.section	.nv.info._Z20kernel_calculate_divPfS_dl,"",@"SHT_CUDA_INFO"
	.sectionflags	@""
	.align	4


	//----- nvinfo : EIATTR_CUDA_API_VERSION
	.align		4
        /*0000*/ 	.byte	0x04, 0x37
        /*0002*/ 	.short	(.L_35 - .L_34)
.L_34:
        /*0004*/ 	.word	0x00000082


	//----- nvinfo : EIATTR_KPARAM_INFO
	.align		4
.L_35:
        /*0008*/ 	.byte	0x04, 0x17
        /*000a*/ 	.short	(.L_37 - .L_36)
.L_36:
        /*000c*/ 	.word	0x00000000
        /*0010*/ 	.short	0x0003
        /*0012*/ 	.short	0x0018
        /*0014*/ 	.byte	0x00, 0xf0, 0x21, 0x00


	//----- nvinfo : EIATTR_KPARAM_INFO
	.align		4
.L_37:
        /*0018*/ 	.byte	0x04, 0x17
        /*001a*/ 	.short	(.L_39 - .L_38)
.L_38:
        /*001c*/ 	.word	0x00000000
        /*0020*/ 	.short	0x0002
        /*0022*/ 	.short	0x0010
        /*0024*/ 	.byte	0x00, 0xf0, 0x21, 0x00


	//----- nvinfo : EIATTR_KPARAM_INFO
	.align		4
.L_39:
        /*0028*/ 	.byte	0x04, 0x17
        /*002a*/ 	.short	(.L_41 - .L_40)
.L_40:
        /*002c*/ 	.word	0x00000000
        /*0030*/ 	.short	0x0001
        /*0032*/ 	.short	0x0008
        /*0034*/ 	.byte	0x00, 0xf5, 0x21, 0x00


	//----- nvinfo : EIATTR_KPARAM_INFO
	.align		4
.L_41:
        /*0038*/ 	.byte	0x04, 0x17
        /*003a*/ 	.short	(.L_43 - .L_42)
.L_42:
        /*003c*/ 	.word	0x00000000
        /*0040*/ 	.short	0x0000
        /*0042*/ 	.short	0x0000
        /*0044*/ 	.byte	0x00, 0xf5, 0x21, 0x00


	//----- nvinfo : EIATTR_SPARSE_MMA_MASK
	.align		4
.L_43:
        /*0048*/ 	.byte	0x03, 0x50
        /*004a*/ 	.short	0x0000


	//----- nvinfo : EIATTR_MAXREG_COUNT
	.align		4
        /*004c*/ 	.byte	0x03, 0x1b
        /*004e*/ 	.short	0x00ff


	//----- nvinfo : EIATTR_MERCURY_ISA_VERSION
	.align		4
        /*0050*/ 	.byte	0x03, 0x5f
        /*0052*/ 	.short	0x0101


	//----- nvinfo : EIATTR_VRC_CTA_INIT_COUNT
	.align		4
        /*0054*/ 	.byte	0x02, 0x4a
	.zero		1
	.zero		1


	//----- nvinfo : EIATTR_EXIT_INSTR_OFFSETS
	.align		4
        /*0058*/ 	.byte	0x04, 0x1c
        /*005a*/ 	.short	(.L_45 - .L_44)


	//   ....[0]....
.L_44:
        /*005c*/ 	.word	0x00000080


	//   ....[1]....
        /*0060*/ 	.word	0x000006f0


	//   ....[2]....
        /*0064*/ 	.word	0x00000f30


	//----- nvinfo : EIATTR_CRS_STACK_SIZE
	.align		4
.L_45:
        /*0068*/ 	.byte	0x04, 0x1e
        /*006a*/ 	.short	(.L_47 - .L_46)
.L_46:
        /*006c*/ 	.word	0x00000000


	//----- nvinfo : EIATTR_CBANK_PARAM_SIZE
	.align		4
.L_47:
        /*0070*/ 	.byte	0x03, 0x19
        /*0072*/ 	.short	0x0020


	//----- nvinfo : EIATTR_PARAM_CBANK
	.align		4
        /*0074*/ 	.byte	0x04, 0x0a
        /*0076*/ 	.short	(.L_49 - .L_48)
	.align		4
.L_48:
        /*0078*/ 	.word	index@(.nv.constant0._Z20kernel_calculate_divPfS_dl)
        /*007c*/ 	.short	0x0380
        /*007e*/ 	.short	0x0020


	//----- nvinfo : EIATTR_SW_WAR
	.align		4
.L_49:
        /*0080*/ 	.byte	0x04, 0x36
        /*0082*/ 	.short	(.L_51 - .L_50)
.L_50:
        /*0084*/ 	.word	0x00000008
.L_51:


//--------------------- .nv.info._Z20kernel_calculate_mulPfS_dl --------------------------
	.section	.nv.info._Z20kernel_calculate_mulPfS_dl,"",@"SHT_CUDA_INFO"
	.sectionflags	@""
	.align	4


	//----- nvinfo : EIATTR_CUDA_API_VERSION
	.align		4
        /*0000*/ 	.byte	0x04, 0x37
        /*0002*/ 	.short	(.L_53 - .L_52)
.L_52:
        /*0004*/ 	.word	0x00000082


	//----- nvinfo : EIATTR_KPARAM_INFO
	.align		4
.L_53:
        /*0008*/ 	.byte	0x04, 0x17
        /*000a*/ 	.short	(.L_55 - .L_54)
.L_54:
        /*000c*/ 	.word	0x00000000
        /*0010*/ 	.short	0x0003
        /*0012*/ 	.short	0x0018
        /*0014*/ 	.byte	0x00, 0xf0, 0x21, 0x00


	//----- nvinfo : EIATTR_KPARAM_INFO
	.align		4
.L_55:
        /*0018*/ 	.byte	0x04, 0x17
        /*001a*/ 	.short	(.L_57 - .L_56)
.L_56:
        /*001c*/ 	.word	0x00000000
        /*0020*/ 	.short	0x0002
        /*0022*/ 	.short	0x0010
        /*0024*/ 	.byte	0x00, 0xf0, 0x21, 0x00


	//----- nvinfo : EIATTR_KPARAM_INFO
	.align		4
.L_57:
        /*0028*/ 	.byte	0x04, 0x17
        /*002a*/ 	.short	(.L_59 - .L_58)
.L_58:
        /*002c*/ 	.word	0x00000000
        /*0030*/ 	.short	0x0001
        /*0032*/ 	.short	0x0008
        /*0034*/ 	.byte	0x00, 0xf5, 0x21, 0x00


	//----- nvinfo : EIATTR_KPARAM_INFO
	.align		4
.L_59:
        /*0038*/ 	.byte	0x04, 0x17
        /*003a*/ 	.short	(.L_61 - .L_60)
.L_60:
        /*003c*/ 	.word	0x00000000
        /*0040*/ 	.short	0x0000
        /*0042*/ 	.short	0x0000
        /*0044*/ 	.byte	0x00, 0xf5, 0x21, 0x00


	//----- nvinfo : EIATTR_SPARSE_MMA_MASK
	.align		4
.L_61:
        /*0048*/ 	.byte	0x03, 0x50
        /*004a*/ 	.short	0x0000


	//----- nvinfo : EIATTR_MAXREG_COUNT
	.align		4
        /*004c*/ 	.byte	0x03, 0x1b
        /*004e*/ 	.short	0x00ff


	//----- nvinfo : EIATTR_MERCURY_ISA_VERSION
	.align		4
        /*0050*/ 	.byte	0x03, 0x5f
        /*0052*/ 	.short	0x0101


	//----- nvinfo : EIATTR_VRC_CTA_INIT_COUNT
	.align		4
        /*0054*/ 	.byte	0x02, 0x4a
	.zero		1
	.zero		1


	//----- nvinfo : EIATTR_EXIT_INSTR_OFFSETS
	.align		4
        /*0058*/ 	.byte	0x04, 0x1c
        /*005a*/ 	.short	(.L_63 - .L_62)


	//   ....[0]....
.L_62:
        /*005c*/ 	.word	0x00000080


	//   ....[1]....
        /*0060*/ 	.word	0x00000570


	//   ....[2]....
        /*0064*/ 	.word	0x00000880


	//----- nvinfo : EIATTR_CRS_STACK_SIZE
	.align		4
.L_63:
        /*0068*/ 	.byte	0x04, 0x1e
        /*006a*/ 	.short	(.L_65 - .L_64)
.L_64:
        /*006c*/ 	.word	0x00000000


	//----- nvinfo : EIATTR_CBANK_PARAM_SIZE
	.align		4
.L_65:
        /*0070*/ 	.byte	0x03, 0x19
        /*0072*/ 	.short	0x0020


	//----- nvinfo : EIATTR_PARAM_CBANK
	.align		4
        /*0074*/ 	.byte	0x04, 0x0a
        /*0076*/ 	.short	(.L_67 - .L_66)
	.align		4
.L_66:
        /*0078*/ 	.word	index@(.nv.constant0._Z20kernel_calculate_mulPfS_dl)
        /*007c*/ 	.short	0x0380
        /*007e*/ 	.short	0x0020


	//----- nvinfo : EIATTR_SW_WAR
	.align		4
.L_67:
        /*0080*/ 	.byte	0x04, 0x36
        /*0082*/ 	.short	(.L_69 - .L_68)
.L_68:
        /*0084*/ 	.word	0x00000008
.L_69:


//--------------------- .nv.info._Z20kernel_calculate_absPfS_dl --------------------------
	.section	.nv.info._Z20kernel_calculate_absPfS_dl,"",@"SHT_CUDA_INFO"
	.sectionflags	@""
	.align	4


	//----- nvinfo : EIATTR_CUDA_API_VERSION
	.align		4
        /*0000*/ 	.byte	0x04, 0x37
        /*0002*/ 	.short	(.L_71 - .L_70)
.L_70:
        /*0004*/ 	.word	0x00000082


	//----- nvinfo : EIATTR_KPARAM_INFO
	.align		4
.L_71:
        /*0008*/ 	.byte	0x04, 0x17
        /*000a*/ 	.short	(.L_73 - .L_72)
.L_72:
        /*000c*/ 	.word	0x00000000
        /*0010*/ 	.short	0x0003
        /*0012*/ 	.short	0x0018
        /*0014*/ 	.byte	0x00, 0xf0, 0x21, 0x00


	//----- nvinfo : EIATTR_KPARAM_INFO
	.align		4
.L_73:
        /*0018*/ 	.byte	0x04, 0x17
        /*001a*/ 	.short	(.L_75 - .L_74)
.L_74:
        /*001c*/ 	.word	0x00000000
        /*0020*/ 	.short	0x0002
        /*0022*/ 	.short	0x0010
        /*0024*/ 	.byte	0x00, 0xf0, 0x21, 0x00


	//----- nvinfo : EIATTR_KPARAM_INFO
	.align		4
.L_75:
        /*0028*/ 	.byte	0x04, 0x17
        /*002a*/ 	.short	(.L_77 - .L_76)
.L_76:
        /*002c*/ 	.word	0x00000000
        /*0030*/ 	.short	0x0001
        /*0032*/ 	.short	0x0008
        /*0034*/ 	.byte	0x00, 0xf5, 0x21, 0x00


	//----- nvinfo : EIATTR_KPARAM_INFO
	.align		4
.L_77:
        /*0038*/ 	.byte	0x04, 0x17
        /*003a*/ 	.short	(.L_79 - .L_78)
.L_78:
        /*003c*/ 	.word	0x00000000
        /*0040*/ 	.short	0x0000
        /*0042*/ 	.short	0x0000
        /*0044*/ 	.byte	0x00, 0xf5, 0x21, 0x00


	//----- nvinfo : EIATTR_SPARSE_MMA_MASK
	.align		4
.L_79:
        /*0048*/ 	.byte	0x03, 0x50
        /*004a*/ 	.short	0x0000


	//----- nvinfo : EIATTR_MAXREG_COUNT
	.align		4
        /*004c*/ 	.byte	0x03, 0x1b
        /*004e*/ 	.short	0x00ff


	//----- nvinfo : EIATTR_MERCURY_ISA_VERSION
	.align		4
        /*0050*/ 	.byte	0x03, 0x5f
        /*0052*/ 	.short	0x0101


	//----- nvinfo : EIATTR_VRC_CTA_INIT_COUNT
	.align		4
        /*0054*/ 	.byte	0x02, 0x4a
	.zero		1
	.zero		1


	//----- nvinfo : EIATTR_EXIT_INSTR_OFFSETS
	.align		4
        /*0058*/ 	.byte	0x04, 0x1c
        /*005a*/ 	.short	(.L_81 - .L_80)


	//   ....[0]....
.L_80:
        /*005c*/ 	.word	0x00000080


	//   ....[1]....
        /*0060*/ 	.word	0x00000570


	//   ....[2]....
        /*0064*/ 	.word	0x00000880


	//----- nvinfo : EIATTR_CRS_STACK_SIZE
	.align		4
.L_81:
        /*0068*/ 	.byte	0x04, 0x1e
        /*006a*/ 	.short	(.L_83 - .L_82)
.L_82:
        /*006c*/ 	.word	0x00000000


	//----- nvinfo : EIATTR_CBANK_PARAM_SIZE
	.align		4
.L_83:
        /*0070*/ 	.byte	0x03, 0x19
        /*0072*/ 	.short	0x0020


	//----- nvinfo : EIATTR_PARAM_CBANK
	.align		4
        /*0074*/ 	.byte	0x04, 0x0a
        /*0076*/ 	.short	(.L_85 - .L_84)
	.align		4
.L_84:
        /*0078*/ 	.word	index@(.nv.constant0._Z20kernel_calculate_absPfS_dl)
        /*007c*/ 	.short	0x0380
        /*007e*/ 	.short	0x0020


	//----- nvinfo : EIATTR_SW_WAR
	.align		4
.L_85:
        /*0080*/ 	.byte	0x04, 0x36
        /*0082*/ 	.short	(.L_87 - .L_86)
.L_86:
        /*0084*/ 	.word	0x00000008
.L_87:


//--------------------- .nv.info._Z20kernel_calculate_addPfS_dl --------------------------
	.section	.nv.info._Z20kernel_calculate_addPfS_dl,"",@"SHT_CUDA_INFO"
	.sectionflags	@""
	.align	4


	//----- nvinfo : EIATTR_CUDA_API_VERSION
	.align		4
        /*0000*/ 	.byte	0x04, 0x37
        /*0002*/ 	.short	(.L_89 - .L_88)
.L_88:
        /*0004*/ 	.word	0x00000082


	//----- nvinfo : EIATTR_KPARAM_INFO
	.align		4
.L_89:
        /*0008*/ 	.byte	0x04, 0x17
        /*000a*/ 	.short	(.L_91 - .L_90)
.L_90:
        /*000c*/ 	.word	0x00000000
        /*0010*/ 	.short	0x0003
        /*0012*/ 	.short	0x0018
        /*0014*/ 	.byte	0x00, 0xf0, 0x21, 0x00


	//----- nvinfo : EIATTR_KPARAM_INFO
	.align		4
.L_91:
        /*0018*/ 	.byte	0x04, 0x17
        /*001a*/ 	.short	(.L_93 - .L_92)
.L_92:
        /*001c*/ 	.word	0x00000000
        /*0020*/ 	.short	0x0002
        /*0022*/ 	.short	0x0010
        /*0024*/ 	.byte	0x00, 0xf0, 0x21, 0x00


	//----- nvinfo : EIATTR_KPARAM_INFO
	.align		4
.L_93:
        /*0028*/ 	.byte	0x04, 0x17
        /*002a*/ 	.short	(.L_95 - .L_94)
.L_94:
        /*002c*/ 	.word	0x00000000
        /*0030*/ 	.short	0x0001
        /*0032*/ 	.short	0x0008
        /*0034*/ 	.byte	0x00, 0xf5, 0x21, 0x00


	//----- nvinfo : EIATTR_KPARAM_INFO
	.align		4
.L_95:
        /*0038*/ 	.byte	0x04, 0x17
        /*003a*/ 	.short	(.L_97 - .L_96)
.L_96:
        /*003c*/ 	.word	0x00000000
        /*0040*/ 	.short	0x0000
        /*0042*/ 	.short	0x0000
        /*0044*/ 	.byte	0x00, 0xf5, 0x21, 0x00


	//----- nvinfo : EIATTR_SPARSE_MMA_MASK
	.align		4
.L_97:
        /*0048*/ 	.byte	0x03, 0x50
        /*004a*/ 	.short	0x0000


	//----- nvinfo : EIATTR_MAXREG_COUNT
	.align		4
        /*004c*/ 	.byte	0x03, 0x1b
        /*004e*/ 	.short	0x00ff


	//----- nvinfo : EIATTR_MERCURY_ISA_VERSION
	.align		4
        /*0050*/ 	.byte	0x03, 0x5f
        /*0052*/ 	.short	0x0101


	//----- nvinfo : EIATTR_VRC_CTA_INIT_COUNT
	.align		4
        /*0054*/ 	.byte	0x02, 0x4a
	.zero		1
	.zero		1


	//----- nvinfo : EIATTR_EXIT_INSTR_OFFSETS
	.align		4
        /*0058*/ 	.byte	0x04, 0x1c
        /*005a*/ 	.short	(.L_99 - .L_98)


	//   ....[0]....
.L_98:
        /*005c*/ 	.word	0x00000080


	//   ....[1]....
        /*0060*/ 	.word	0x00000570


	//   ....[2]....
        /*0064*/ 	.word	0x00000880


	//----- nvinfo : EIATTR_CRS_STACK_SIZE
	.align		4
.L_99:
        /*0068*/ 	.byte	0x04, 0x1e
        /*006a*/ 	.short	(.L_101 - .L_100)
.L_100:
        /*006c*/ 	.word	0x00000000


	//----- nvinfo : EIATTR_CBANK_PARAM_SIZE
	.align		4
.L_101:
        /*0070*/ 	.byte	0x03, 0x19
        /*0072*/ 	.short	0x0020


	//----- nvinfo : EIATTR_PARAM_CBANK
	.align		4
        /*0074*/ 	.byte	0x04, 0x0a
        /*0076*/ 	.short	(.L_103 - .L_102)
	.align		4
.L_102:
        /*0078*/ 	.word	index@(.nv.constant0._Z20kernel_calculate_addPfS_dl)
        /*007c*/ 	.short	0x0380
        /*007e*/ 	.short	0x0020


	//----- nvinfo : EIATTR_SW_WAR
	.align		4
.L_103:
        /*0080*/ 	.byte	0x04, 0x36
        /*0082*/ 	.short	(.L_105 - .L_104)
.L_104:
        /*0084*/ 	.word	0x00000008
.L_105:


//--------------------- .nv.callgraph             --------------------------
	.section	.nv.callgraph,"",@"SHT_CUDA_CALLGRAPH"
	.align	4
	.sectionentsize	8
	.align		4
        /*0000*/ 	.word	0x00000000
	.align		4
        /*0004*/ 	.word	0xffffffff
	.align		4
        /*0008*/ 	.word	0x00000000
	.align		4
        /*000c*/ 	.word	0xfffffffe
	.align		4
        /*0010*/ 	.word	0x00000000
	.align		4
        /*0014*/ 	.word	0xfffffffd
	.align		4
        /*0018*/ 	.word	0x00000000
	.align		4
        /*001c*/ 	.word	0xfffffffc


//--------------------- .text._Z20kernel_calculate_divPfS_dl --------------------------
	.section	.text._Z20kernel_calculate_divPfS_dl,"ax",@progbits
	.align	128
        .global         _Z20kernel_calculate_divPfS_dl
        .type           _Z20kernel_calculate_divPfS_dl,@function
        .size           _Z20kernel_calculate_divPfS_dl,(.L_x_48 - _Z20kernel_calculate_divPfS_dl)
        .other          _Z20kernel_calculate_divPfS_dl,@"STO_CUDA_ENTRY STV_DEFAULT"
_Z20kernel_calculate_divPfS_dl:
.text._Z20kernel_calculate_divPfS_dl:
[----:B------:R-:W-:Y:S01]  /*0000*/  LDC R1, c[0x0][0x37c] ;  /* 0x0000df00ff017b82 */ /* 0x000fe20000000800 */
[----:B------:R-:W0:Y:S07]  /*0010*/  S2R R5, SR_TID.X ;  /* 0x0000000000057919 */ /* 0x000e2e0000002100 */
[----:B------:R-:W0:Y:S01]  /*0020*/  S2UR UR4, SR_CTAID.X ;  /* 0x00000000000479c3 */ /* 0x000e220000002500 */
[----:B------:R-:W1:Y:S07]  /*0030*/  LDCU.64 UR6, c[0x0][0x398] ;  /* 0x00007300ff0677ac */ /* 0x000e6e0008000a00 */
[----:B------:R-:W0:Y:S02]  /*0040*/  LDC R12, c[0x0][0x360] ;  /* 0x0000d800ff0c7b82 */ /* 0x000e240000000800 */
[----:B0-----:R-:W-:-:S05]  /*0050*/  IMAD R5, R12, UR4, R5 ;  /* 0x000000040c057c24 */ /* 0x001fca000f8e0205 */
[----:B-1----:R-:W-:-:S04]  /*0060*/  ISETP.GE.U32.AND P0, PT, R5, UR6, PT ;  /* 0x0000000605007c0c */ /* 0x002fc8000bf06070 */
[----:B------:R-:W-:-:S13]  /*0070*/  ISETP.GE.AND.EX P0, PT, RZ, UR7, PT, P0 ;  /* 0x00000007ff007c0c */ /* 0x000fda000bf06300 */
[----:B------:R-:W-:Y:S05]  /*0080*/  @P0 EXIT ;  /* 0x000000000000094d */ /* 0x000fea0003800000 */
[----:B------:R-:W0:Y:S01]  /*0090*/  LDCU UR4, c[0x0][0x370] ;  /* 0x00006e00ff0477ac */ /* 0x000e220008000800 */
[----:B------:R-:W-:Y:S01]  /*00a0*/  IMAD.MOV.U32 R0, RZ, RZ, RZ ;  /* 0x000000ffff007224 */ /* 0x000fe200078e00ff */
[----:B------:R-:W-:Y:S01]  /*00b0*/  BSSY.RECONVERGENT B0, `(.L_x_0) ;  /* 0x0000026000007945 */ /* 0x000fe20003800200 */
[----:B0-----:R-:W-:-:S05]  /*00c0*/  IMAD R12, R12, UR4, RZ ;  /* 0x000000040c0c7c24 */ /* 0x001fca000f8e02ff */
[----:B------:R-:W-:-:S04]  /*00d0*/  IADD3 R3, P0, PT, R12, R5, RZ ;  /* 0x000000050c037210 */ /* 0x000fc80007f1e0ff */
[C---:B------:R-:W-:Y:S01]  /*00e0*/  ISETP.GT.U32.AND P1, PT, R3.reuse, UR6, PT ;  /* 0x0000000603007c0c */ /* 0x040fe2000bf24070 */
[----:B------:R-:W-:Y:S01]  /*00f0*/  IMAD.X R9, RZ, RZ, R0, P0 ;  /* 0x000000ffff097224 */ /* 0x000fe200000e0600 */
[----:B------:R-:W-:-:S04]  /*0100*/  ISETP.GE.U32.AND P0, PT, R3, UR6, PT ;  /* 0x0000000603007c0c */ /* 0x000fc8000bf06070 */
[C---:B------:R-:W-:Y:S02]  /*0110*/  ISETP.GT.U32.AND.EX P1, PT, R9.reuse, UR7, PT, P1 ;  /* 0x0000000709007c0c */ /* 0x040fe4000bf24110 */
[----:B------:R-:W-:Y:S02]  /*0120*/  ISETP.GE.U32.AND.EX P0, PT, R9, UR7, PT, P0 ;  /* 0x0000000709007c0c */ /* 0x000fe4000bf06100 */
[----:B------:R-:W-:Y:S02]  /*0130*/  SEL R2, R3, UR6, P1 ;  /* 0x0000000603027c07 */ /* 0x000fe40008800000 */
[----:B------:R-:W-:Y:S02]  /*0140*/  SEL R7, RZ, 0x1, P0 ;  /* 0x00000001ff077807 */ /* 0x000fe40000000000 */
[----:B------:R-:W-:Y:S02]  /*0150*/  SEL R4, R9, UR7, P1 ;  /* 0x0000000709047c07 */ /* 0x000fe40008800000 */
[----:B------:R-:W-:-:S04]  /*0160*/  IADD3 R3, P0, P1, R2, -R3, -R7 ;  /* 0x8000000302037210 */ /* 0x000fc8000791e807 */
[----:B------:R-:W-:-:S04]  /*0170*/  IADD3.X R4, PT, PT, R4, -0x1, ~R9, P0, P1 ;  /* 0xffffffff04047810 */ /* 0x000fc800007e2c09 */
[----:B------:R-:W-:-:S13]  /*0180*/  ISETP.NE.U32.AND P0, PT, R4, RZ, PT ;  /* 0x000000ff0400720c */ /* 0x000fda0003f05070 */
[----:B------:R-:W-:Y:S05]  /*0190*/  @P0 BRA `(.L_x_1) ;  /* 0x0000000000540947 */ /* 0x000fea0003800000 */
[----:B------:R-:W0:Y:S01]  /*01a0*/  I2F.U32.RP R2, R12 ;  /* 0x0000000c00027306 */ /* 0x000e220000209000 */
[----:B------:R-:W-:Y:S01]  /*01b0*/  IMAD.MOV R11, RZ, RZ, -R12 ;  /* 0x000000ffff0b7224 */ /* 0x000fe200078e0a0c */
[----:B------:R-:W-:-:S06]  /*01c0*/  ISETP.NE.U32.AND P2, PT, R12, RZ, PT ;  /* 0x000000ff0c00720c */ /* 0x000fcc0003f45070 */
[----:B0-----:R-:W0:Y:S02]  /*01d0*/  MUFU.RCP R2, R2 ;  /* 0x0000000200027308 */ /* 0x001e240000001000 */
[----:B0-----:R-:W-:-:S06]  /*01e0*/  VIADD R8, R2, 0xffffffe ;  /* 0x0ffffffe02087836 */ /* 0x001fcc0000000000 */
[----:B------:R0:W1:Y:S02]  /*01f0*/  F2I.FTZ.U32.TRUNC.NTZ R9, R8 ;  /* 0x0000000800097305 */ /* 0x000064000021f000 */
[----:B0-----:R-:W-:Y:S02]  /*0200*/  IMAD.MOV.U32 R8, RZ, RZ, RZ ;  /* 0x000000ffff087224 */ /* 0x001fe400078e00ff */
[----:B-1----:R-:W-:-:S04]  /*0210*/  IMAD R11, R11, R9, RZ ;  /* 0x000000090b0b7224 */ /* 0x002fc800078e02ff */
[----:B------:R-:W-:-:S04]  /*0220*/  IMAD.HI.U32 R4, R9, R11, R8 ;  /* 0x0000000b09047227 */ /* 0x000fc800078e0008 */
[----:B------:R-:W-:Y:S02]  /*0230*/  IMAD.MOV.U32 R9, RZ, RZ, RZ ;  /* 0x000000ffff097224 */ /* 0x000fe400078e00ff */
[----:B------:R-:W-:-:S04]  /*0240*/  IMAD.HI.U32 R4, R4, R3, RZ ;  /* 0x0000000304047227 */ /* 0x000fc800078e00ff */
[----:B------:R-:W-:-:S04]  /*0250*/  IMAD.MOV R6, RZ, RZ, -R4 ;  /* 0x000000ffff067224 */ /* 0x000fc800078e0a04 */
[----:B------:R-:W-:-:S05]  /*0260*/  IMAD R3, R12, R6, R3 ;  /* 0x000000060c037224 */ /* 0x000fca00078e0203 */
[----:B------:R-:W-:-:S13]  /*0270*/  ISETP.GE.U32.AND P0, PT, R3, R12, PT ;  /* 0x0000000c0300720c */ /* 0x000fda0003f06070 */
[----:B------:R-:W-:Y:S02]  /*0280*/  @P0 IMAD.IADD R3, R3, 0x1, -R12 ;  /* 0x0000000103030824 */ /* 0x000fe400078e0a0c */
[----:B------:R-:W-:-:S03]  /*0290*/  @P0 VIADD R4, R4, 0x1 ;  /* 0x0000000104040836 */ /* 0x000fc60000000000 */
[----:B------:R-:W-:-:S13]  /*02a0*/  ISETP.GE.U32.AND P1, PT, R3, R12, PT ;  /* 0x0000000c0300720c */ /* 0x000fda0003f26070 */
[----:B------:R-:W-:Y:S01]  /*02b0*/  @P1 VIADD R4, R4, 0x1 ;  /* 0x0000000104041836 */ /* 0x000fe20000000000 */
[----:B------:R-:W-:-:S05]  /*02c0*/  @!P2 LOP3.LUT R4, RZ, R12, RZ, 0x33, !PT ;  /* 0x0000000cff04a212 */ /* 0x000fca00078e33ff */
[----:B------:R-:W-:Y:S01]  /*02d0*/  IMAD.MOV.U32 R8, RZ, RZ, R4 ;  /* 0x000000ffff087224 */ /* 0x000fe200078e0004 */
[----:B------:R-:W-:Y:S06]  /*02e0*/  BRA `(.L_x_2) ;  /* 0x0000000000087947 */ /* 0x000fec0003800000 */
.L_x_1:
[----:B------:R-:W-:-:S07]  /*02f0*/  MOV R2, 0x310 ;  /* 0x0000031000027802 */ /* 0x000fce0000000f00 */
[----:B------:R-:W-:Y:S05]  /*0300*/  CALL.REL.NOINC `($__internal_1_$__cuda_sm20_div_u64) ;  /* 0x0000001000847944 */ /* 0x000fea0003c00000 */
.L_x_2:
[----:B------:R-:W-:Y:S05]  /*0310*/  BSYNC.RECONVERGENT B0 ;  /* 0x0000000000007941 */ /* 0x000fea0003800200 */
.L_x_0:
[----:B------:R-:W-:Y:S01]  /*0320*/  IADD3 R7, P1, PT, R8, R7, RZ ;  /* 0x0000000708077210 */ /* 0x000fe20007f3e0ff */
[----:B------:R-:W0:Y:S01]  /*0330*/  LDC R3, c[0x0][0x394] ;  /* 0x0000e500ff037b82 */ /* 0x000e220000000800 */
[----:B------:R-:W1:Y:S01]  /*0340*/  LDCU.64 UR4, c[0x0][0x358] ;  /* 0x00006b00ff0477ac */ /* 0x000e620008000a00 */
[----:B------:R-:W-:Y:S01]  /*0350*/  BSSY.RECONVERGENT B0, `(.L_x_3) ;  /* 0x0000037000007945 */ /* 0x000fe20003800200 */
[----:B------:R-:W-:Y:S01]  /*0360*/  LOP3.LUT R2, R7, 0x3, RZ, 0xc0, !PT ;  /* 0x0000000307027812 */ /* 0x000fe200078ec0ff */
[----:B------:R-:W-:Y:S01]  /*0370*/  IMAD.X R8, RZ, RZ, R9, P1 ;  /* 0x000000ffff087224 */ /* 0x000fe200008e0609 */
[----:B------:R-:W2:Y:S02]  /*0380*/  LDCU UR6, c[0x0][0x390] ;  /* 0x00007200ff0677ac */ /* 0x000ea40008000800 */
[----:B------:R-:W-:Y:S01]  /*0390*/  ISETP.NE.U32.AND P0, PT, R2, 0x3, PT ;  /* 0x000000030200780c */ /* 0x000fe20003f05070 */
[----:B------:R-:W3:Y:S03]  /*03a0*/  LDCU UR7, c[0x0][0x394] ;  /* 0x00007280ff0777ac */ /* 0x000ee60008000800 */
[----:B------:R-:W-:Y:S01]  /*03b0*/  ISETP.NE.AND.EX P0, PT, RZ, RZ, PT, P0 ;  /* 0x000000ffff00720c */ /* 0x000fe20003f05300 */
[----:B------:R-:W4:Y:S01]  /*03c0*/  LDCU.64 UR8, c[0x0][0x388] ;  /* 0x00007100ff0877ac */ /* 0x000f220008000a00 */
[----:B------:R-:W0:Y:S11]  /*03d0*/  LDCU.64 UR10, c[0x0][0x380] ;  /* 0x00007000ff0a77ac */ /* 0x000e360008000a00 */
[----:B-12---:R-:W-:Y:S05]  /*03e0*/  @!P0 BRA `(.L_x_4) ;  /* 0x0000000000b48947 */ /* 0x006fea0003800000 */
[----:B------:R-:W1:Y:S01]  /*03f0*/  LDC.64 R10, c[0x0][0x390] ;  /* 0x0000e400ff0a7b82 */ /* 0x000e620000000a00 */
[----:B------:R-:W-:Y:S01]  /*0400*/  VIADD R28, R7, 0x1 ;  /* 0x00000001071c7836 */ /* 0x000fe20000000000 */
[C---:B------:R-:W-:Y:S01]  /*0410*/  SHF.L.U64.HI R13, R5.reuse, 0x2, R0 ;  /* 0x00000002050d7819 */ /* 0x040fe20000010200 */
[----:B------:R-:W-:Y:S02]  /*0420*/  IMAD.SHL.U32 R23, R5, 0x4, RZ ;  /* 0x0000000405177824 */ /* 0x000fe400078e00ff */
[----:B------:R-:W-:Y:S01]  /*0430*/  IMAD.MOV.U32 R22, RZ, RZ, RZ ;  /* 0x000000ffff167224 */ /* 0x000fe200078e00ff */
[----:B------:R-:W-:-:S07]  /*0440*/  LOP3.LUT R28, R28, 0x3, RZ, 0xc0, !PT ;  /* 0x000000031c1c7812 */ /* 0x000fce00078ec0ff */
.L_x_7:
[----:B----4-:R-:W-:-:S04]  /*0450*/  IADD3 R24, P0, PT, R23, UR8, RZ ;  /* 0x0000000817187c10 */ /* 0x010fc8000ff1e0ff */
[----:B------:R-:W-:-:S05]  /*0460*/  IADD3.X R25, PT, PT, R13, UR9, RZ, P0, !PT ;  /* 0x000000090d197c10 */ /* 0x000fca00087fe4ff */
[----:B------:R-:W2:Y:S01]  /*0470*/  LDG.E R24, desc[UR4][R24.64] ;  /* 0x0000000418187981 */ /* 0x000ea2000c1e1900 */
[----:B---3--:R-:W1:Y:S01]  /*0480*/  MUFU.RCP64H R15, UR7 ;  /* 0x00000007000f7d08 */ /* 0x008e620008001800 */
[----:B------:R-:W-:Y:S01]  /*0490*/  IMAD.MOV.U32 R14, RZ, RZ, 0x1 ;  /* 0x00000001ff0e7424 */ /* 0x000fe200078e00ff */
[----:B------:R-:W-:Y:S05]  /*04a0*/  BSSY.RECONVERGENT B1, `(.L_x_5) ;  /* 0x0000014000017945 */ /* 0x000fea0003800200 */
[----:B-1----:R-:W-:-:S08]  /*04b0*/  DFMA R16, R14, -R10, 1 ;  /* 0x3ff000000e10742b */ /* 0x002fd0000000080a */
[----:B------:R-:W-:-:S08]  /*04c0*/  DFMA R16, R16, R16, R16 ;  /* 0x000000101010722b */ /* 0x000fd00000000010 */
[----:B------:R-:W-:-:S08]  /*04d0*/  DFMA R14, R14, R16, R14 ;  /* 0x000000100e0e722b */ /* 0x000fd0000000000e */
[----:B------:R-:W-:-:S08]  /*04e0*/  DFMA R18, R14, -R10, 1 ;  /* 0x3ff000000e12742b */ /* 0x000fd0000000080a */
[----:B------:R-:W-:Y:S01]  /*04f0*/  DFMA R14, R14, R18, R14 ;  /* 0x000000120e0e722b */ /* 0x000fe2000000000e */
[----:B--2---:R-:W1:Y:S07]  /*0500*/  F2F.F64.F32 R16, R24 ;  /* 0x0000001800107310 */ /* 0x004e6e0000201800 */
[----:B-1----:R-:W-:Y:S01]  /*0510*/  DMUL R18, R16, R14 ;  /* 0x0000000e10127228 */ /* 0x002fe20000000000 */
[----:B------:R-:W-:-:S07]  /*0520*/  FSETP.GEU.AND P1, PT, |R17|, 6.5827683646048100446e-37, PT ;  /* 0x036000001100780b */ /* 0x000fce0003f2e200 */
[----:B------:R-:W-:-:S08]  /*0530*/  DFMA R20, R18, -R10, R16 ;  /* 0x8000000a1214722b */ /* 0x000fd00000000010 */
[----:B------:R-:W-:-:S10]  /*0540*/  DFMA R14, R14, R20, R18 ;  /* 0x000000140e0e722b */ /* 0x000fd40000000012 */
[----:B------:R-:W-:-:S05]  /*0550*/  FFMA R2, RZ, UR7, R15 ;  /* 0x00000007ff027c23 */ /* 0x000fca000800000f */
[----:B------:R-:W-:-:S13]  /*0560*/  FSETP.GT.AND P0, PT, |R2|, 1.469367938527859385e-39, PT ;  /* 0x001000000200780b */ /* 0x000fda0003f04200 */
[----:B------:R-:W-:Y:S05]  /*0570*/  @P0 BRA P1, `(.L_x_6) ;  /* 0x0000000000180947 */ /* 0x000fea0000800000 */
[----:B------:R-:W-:Y:S01]  /*0580*/  IMAD.MOV.U32 R14, RZ, RZ, R16 ;  /* 0x000000ffff0e7224 */ /* 0x000fe200078e0010 */
[----:B------:R-:W-:Y:S01]  /*0590*/  MOV R2, 0x5c0 ;  /* 0x000005c000027802 */ /* 0x000fe20000000f00 */
[----:B------:R-:W-:-:S07]  /*05a0*/  IMAD.MOV.U32 R19, RZ, RZ, R17 ;  /* 0x000000ffff137224 */ /* 0x000fce00078e0011 */
[----:B0-----:R-:W-:Y:S05]  /*05b0*/  CALL.REL.NOINC `($__internal_0_$__cuda_sm20_div_rn_f64_full) ;  /* 0x0000000800607944 */ /* 0x001fea0003c00000 */
[----:B------:R-:W-:Y:S02]  /*05c0*/  IMAD.MOV.U32 R14, RZ, RZ, R30 ;  /* 0x000000ffff0e7224 */ /* 0x000fe400078e001e */
[----:B------:R-:W-:-:S07]  /*05d0*/  IMAD.MOV.U32 R15, RZ, RZ, R31 ;  /* 0x000000ffff0f7224 */ /* 0x000fce00078e001f */
.L_x_6:
[----:B0-----:R-:W-:Y:S05]  /*05e0*/  BSYNC.RECONVERGENT B1 ;  /* 0x0000000000017941 */ /* 0x001fea0003800200 */
.L_x_5:
[----:B------:R-:W0:Y:S01]  /*05f0*/  F2F.F32.F64 R15, R14 ;  /* 0x0000000e000f7310 */ /* 0x000e220000301000 */
[----:B------:R-:W-:Y:S02]  /*0600*/  IADD3 R16, P0, PT, R23, UR10, RZ ;  /* 0x0000000a17107c10 */ /* 0x000fe4000ff1e0ff */
[----:B------:R-:W-:Y:S02]  /*0610*/  IADD3 R5, P1, PT, R12, R5, RZ ;  /* 0x000000050c057210 */ /* 0x000fe40007f3e0ff */
[----:B------:R-:W-:Y:S02]  /*0620*/  IADD3.X R17, PT, PT, R13, UR11, RZ, P0, !PT ;  /* 0x0000000b0d117c10 */ /* 0x000fe400087fe4ff */
[----:B------:R-:W-:Y:S01]  /*0630*/  IADD3 R28, P0, PT, R28, -0x1, RZ ;  /* 0xffffffff1c1c7810 */ /* 0x000fe20007f1e0ff */
[----:B------:R-:W-:Y:S01]  /*0640*/  IMAD.X R0, RZ, RZ, R0, P1 ;  /* 0x000000ffff007224 */ /* 0x000fe200008e0600 */
[----:B------:R-:W-:Y:S02]  /*0650*/  LEA R23, P2, R12, R23, 0x2 ;  /* 0x000000170c177211 */ /* 0x000fe400078410ff */
[----:B------:R-:W-:-:S02]  /*0660*/  IADD3.X R22, PT, PT, R22, -0x1, RZ, P0, !PT ;  /* 0xffffffff16167810 */ /* 0x000fc400007fe4ff */
[----:B------:R-:W-:Y:S01]  /*0670*/  ISETP.NE.U32.AND P0, PT, R28, RZ, PT ;  /* 0x000000ff1c00720c */ /* 0x000fe20003f05070 */
[----:B0-----:R2:W-:Y:S01]  /*0680*/  STG.E desc[UR4][R16.64], R15 ;  /* 0x0000000f10007986 */ /* 0x0015e2000c101904 */
[----:B------:R-:W-:Y:S02]  /*0690*/  LEA.HI.X R13, R12, R13, RZ, 0x2, P2 ;  /* 0x0000000d0c0d7211 */ /* 0x000fe400010f14ff */
[----:B------:R-:W-:-:S13]  /*06a0*/  ISETP.NE.AND.EX P0, PT, R22, RZ, PT, P0 ;  /* 0x000000ff1600720c */ /* 0x000fda0003f05300 */
[----:B--2---:R-:W-:Y:S05]  /*06b0*/  @P0 BRA `(.L_x_7) ;  /* 0xfffffffc00640947 */ /* 0x004fea000383ffff */
.L_x_4:
[----:B0--34-:R-:W-:Y:S05]  /*06c0*/  BSYNC.RECONVERGENT B0 ;  /* 0x0000000000007941 */ /* 0x019fea0003800200 */
.L_x_3:
[----:B------:R-:W-:-:S04]  /*06d0*/  ISETP.GE.U32.AND P0, PT, R7, 0x3, PT ;  /* 0x000000030700780c */ /* 0x000fc80003f06070 */
[----:B------:R-:W-:-:S13]  /*06e0*/  ISETP.GE.U32.AND.EX P0, PT, R8, RZ, PT, P0 ;  /* 0x000000ff0800720c */ /* 0x000fda0003f06100 */
[----:B------:R-:W-:Y:S05]  /*06f0*/  @!P0 EXIT ;  /* 0x000000000000894d */ /* 0x000fea0003800000 */
[----:B------:R-:W0:Y:S01]  /*0700*/  LDC.64 R10, c[0x0][0x390] ;  /* 0x0000e400ff0a7b82 */ /* 0x000e220000000a00 */
[----:B------:R-:W-:Y:S01]  /*0710*/  IMAD.SHL.U32 R8, R12, 0x4, RZ ;  /* 0x000000040c087824 */ /* 0x000fe200078e00ff */
[----:B------:R-:W-:Y:S01]  /*0720*/  SHF.R.U32.HI R7, RZ, 0x1e, R12 ;  /* 0x0000001eff077819 */ /* 0x000fe2000001160c */
[----:B------:R-:W1:Y:S01]  /*0730*/  LDCU UR7, c[0x0][0x394] ;  /* 0x00007280ff0777ac */ /* 0x000e620008000800 */
[----:B------:R-:W2:Y:S01]  /*0740*/  LDCU.64 UR8, c[0x0][0x388] ;  /* 0x00007100ff0877ac */ /* 0x000ea20008000a00 */
[----:B------:R-:W3:Y:S01]  /*0750*/  LDCU.64 UR10, c[0x0][0x380] ;  /* 0x00007000ff0a77ac */ /* 0x000ee20008000a00 */
[----:B------:R-:W4:Y:S03]  /*0760*/  LDCU.64 UR12, c[0x0][0x398] ;  /* 0x00007300ff0c77ac */ /* 0x000f260008000a00 */
.L_x_16:
[C---:B------:R-:W-:Y:S01]  /*0770*/  IMAD.SHL.U32 R12, R5.reuse, 0x4, RZ ;  /* 0x00000004050c7824 */ /* 0x040fe200078e00ff */
[----:B------:R-:W-:-:S04]  /*0780*/  SHF.L.U64.HI R13, R5, 0x2, R0 ;  /* 0x00000002050d7819 */ /* 0x000fc80000010200 */
[----:B--2---:R-:W-:-:S04]  /*0790*/  IADD3 R22, P0, PT, R12, UR8, RZ ;  /* 0x000000080c167c10 */ /* 0x004fc8000ff1e0ff */
[----:B------:R-:W-:-:S05]  /*07a0*/  IADD3.X R23, PT, PT, R13, UR9, RZ, P0, !PT ;  /* 0x000000090d177c10 */ /* 0x000fca00087fe4ff */
[----:B------:R-:W2:Y:S01]  /*07b0*/  LDG.E R18, desc[UR4][R22.64] ;  /* 0x0000000416127981 */ /* 0x000ea2000c1e1900 */
[----:B-1----:R-:W0:Y:S01]  /*07c0*/  MUFU.RCP64H R15, UR7 ;  /* 0x00000007000f7d08 */ /* 0x002e220008001800 */
[----:B------:R-:W-:Y:S01]  /*07d0*/  IMAD.MOV.U32 R14, RZ, RZ, 0x1 ;  /* 0x00000001ff0e7424 */ /* 0x000fe200078e00ff */
[----:B------:R-:W-:Y:S05]  /*07e0*/  BSSY.RECONVERGENT B0, `(.L_x_8) ;  /* 0x0000013000007945 */ /* 0x000fea0003800200 */
[----:B0-----:R-:W-:-:S08]  /*07f0*/  DFMA R16, R14, -R10, 1 ;  /* 0x3ff000000e10742b */ /* 0x001fd0000000080a */
[----:B------:R-:W-:-:S08]  /*0800*/  DFMA R16, R16, R16, R16 ;  /* 0x000000101010722b */ /* 0x000fd00000000010 */
[----:B------:R-:W-:-:S08]  /*0810*/  DFMA R16, R14, R16, R14 ;  /* 0x000000100e10722b */ /* 0x000fd0000000000e */
[----:B------:R-:W-:-:S08]  /*0820*/  DFMA R14, R16, -R10, 1 ;  /* 0x3ff00000100e742b */ /* 0x000fd0000000080a */
[----:B------:R-:W-:Y:S01]  /*0830*/  DFMA R20, R16, R14, R16 ;  /* 0x0000000e1014722b */ /* 0x000fe20000000010 */
[----:B--2---:R-:W0:Y:S07]  /*0840*/  F2F.F64.F32 R18, R18 ;  /* 0x0000001200127310 */ /* 0x004e2e0000201800 */
[----:B0-----:R-:W-:Y:S01]  /*0850*/  DMUL R14, R20, R18 ;  /* 0x00000012140e7228 */ /* 0x001fe20000000000 */
[----:B------:R-:W-:-:S07]  /*0860*/  FSETP.GEU.AND P1, PT, |R19|, 6.5827683646048100446e-37, PT ;  /* 0x036000001300780b */ /* 0x000fce0003f2e200 */
[----:B------:R-:W-:-:S08]  /*0870*/  DFMA R16, R14, -R10, R18 ;  /* 0x8000000a0e10722b */ /* 0x000fd00000000012 */
[----:B------:R-:W-:-:S10]  /*0880*/  DFMA R14, R20, R16, R14 ;  /* 0x00000010140e722b */ /* 0x000fd4000000000e */
[----:B------:R-:W-:-:S05]  /*0890*/  FFMA R2, RZ, UR7, R15 ;  /* 0x00000007ff027c23 */ /* 0x000fca000800000f */
[----:B------:R-:W-:-:S13]  /*08a0*/  FSETP.GT.AND P0, PT, |R2|, 1.469367938527859385e-39, PT ;  /* 0x001000000200780b */ /* 0x000fda0003f04200 */
[----:B------:R-:W-:Y:S05]  /*08b0*/  @P0 BRA P1, `(.L_x_9) ;  /* 0x0000000000140947 */ /* 0x000fea0000800000 */
[----:B------:R-:W-:Y:S01]  /*08c0*/  IMAD.MOV.U32 R14, RZ, RZ, R18 ;  /* 0x000000ffff0e7224 */ /* 0x000fe200078e0012 */
[----:B------:R-:W-:-:S07]  /*08d0*/  MOV R2, 0x8f0 ;  /* 0x000008f000027802 */ /* 0x000fce0000000f00 */
[----:B---34-:R-:W-:Y:S05]  /*08e0*/  CALL.REL.NOINC `($__internal_0_$__cuda_sm20_div_rn_f64_full) ;  /* 0x0000000400947944 */ /* 0x018fea0003c00000 */
[----:B------:R-:W-:Y:S02]  /*08f0*/  IMAD.MOV.U32 R14, RZ, RZ, R30 ;  /* 0x000000ffff0e7224 */ /* 0x000fe400078e001e */
[----:B------:R-:W-:-:S07]  /*0900*/  IMAD.MOV.U32 R15, RZ, RZ, R31 ;  /* 0x000000ffff0f7224 */ /* 0x000fce00078e001f */
.L_x_9:
[----:B---34-:R-:W-:Y:S05]  /*0910*/  BSYNC.RECONVERGENT B0 ;  /* 0x0000000000007941 */ /* 0x018fea0003800200 */
.L_x_8:
[----:B------:R-:W0:Y:S01]  /*0920*/  F2F.F32.F64 R9, R14 ;  /* 0x0000000e00097310 */ /* 0x000e220000301000 */
[----:B------:R-:W-:Y:S02]  /*0930*/  IADD3 R12, P0, PT, R12, UR10, RZ ;  /* 0x0000000a0c0c7c10 */ /* 0x000fe4000ff1e0ff */
[----:B------:R-:W-:Y:S02]  /*0940*/  IADD3 R22, P1, PT, R8, R22, RZ ;  /* 0x0000001608167210 */ /* 0x000fe40007f3e0ff */
[----:B------:R-:W-:-:S03]  /*0950*/  IADD3.X R13, PT, PT, R13, UR11, RZ, P0, !PT ;  /* 0x0000000b0d0d7c10 */ /* 0x000fc600087fe4ff */
[----:B------:R-:W-:Y:S02]  /*0960*/  IMAD.X R23, R7, 0x1, R23, P1 ;  /* 0x0000000107177824 */ /* 0x000fe400008e0617 */
[----:B0-----:R0:W-:Y:S04]  /*0970*/  STG.E desc[UR4][R12.64], R9 ;  /* 0x000000090c007986 */ /* 0x0011e8000c101904 */
[----:B------:R-:W2:Y:S01]  /*0980*/  LDG.E R2, desc[UR4][R22.64] ;  /* 0x0000000416027981 */ /* 0x000ea2000c1e1900 */
[----:B------:R-:W1:Y:S01]  /*0990*/  MUFU.RCP64H R17, UR7 ;  /* 0x0000000700117d08 */ /* 0x000e620008001800 */
        /* <DEDUP_REMOVED lines=14> */
[----:B0-----:R-:W-:Y:S05]  /*0a80*/  @P0 BRA P1, `(.L_x_11) ;  /* 0x0000000000140947 */ /* 0x001fea0000800000 */
[----:B------:R-:W-:Y:S01]  /*0a90*/  IMAD.MOV.U32 R14, RZ, RZ, R18 ;  /* 0x000000ffff0e7224 */ /* 0x000fe200078e0012 */
[----:B------:R-:W-:-:S07]  /*0aa0*/  MOV R2, 0xac0 ;  /* 0x00000ac000027802 */ /* 0x000fce0000000f00 */
[----:B------:R-:W-:Y:S05]  /*0ab0*/  CALL.REL.NOINC `($__internal_0_$__cuda_sm20_div_rn_f64_full) ;  /* 0x0000000400207944 */ /* 0x000fea0003c00000 */
[----:B------:R-:W-:Y:S02]  /*0ac0*/  IMAD.MOV.U32 R14, RZ, RZ, R30 ;  /* 0x000000ffff0e7224 */ /* 0x000fe400078e001e */
[----:B------:R-:W-:-:S07]  /*0ad0*/  IMAD.MOV.U32 R15, RZ, RZ, R31 ;  /* 0x000000ffff0f7224 */ /* 0x000fce00078e001f */
.L_x_11:
[----:B------:R-:W-:Y:S05]  /*0ae0*/  BSYNC.RECONVERGENT B0 ;  /* 0x0000000000007941 */ /* 0x000fea0003800200 */
.L_x_10:
[----:B------:R-:W0:Y:S01]  /*0af0*/  F2F.F32.F64 R9, R14 ;  /* 0x0000000e00097310 */ /* 0x000e220000301000 */
[C---:B------:R-:W-:Y:S02]  /*0b00*/  IADD3 R12, P0, PT, R8.reuse, R12, RZ ;  /* 0x0000000c080c7210 */ /* 0x040fe40007f1e0ff */
[----:B------:R-:W-:-:S03]  /*0b10*/  IADD3 R22, P1, PT, R8, R22, RZ ;  /* 0x0000001608167210 */ /* 0x000fc60007f3e0ff */
[C---:B------:R-:W-:Y:S02]  /*0b20*/  IMAD.X R13, R7.reuse, 0x1, R13, P0 ;  /* 0x00000001070d7824 */ /* 0x040fe400000e060d */
[----:B------:R-:W-:-:S03]  /*0b30*/  IMAD.X R23, R7, 0x1, R23, P1 ;  /* 0x0000000107177824 */ /* 0x000fc600008e0617 */
        /* <DEDUP_REMOVED lines=23> */
.L_x_13:
[----:B------:R-:W-:Y:S05]  /*0cb0*/  BSYNC.RECONVERGENT B0 ;  /* 0x0000000000007941 */ /* 0x000fea0003800200 */
.L_x_12:
        /* <DEDUP_REMOVED lines=24> */
[----:B------:R-:W-:Y:S01]  /*0e40*/  MOV R2, 0xe70 ;  /* 0x00000e7000027802 */ /* 0x000fe20000000f00 */
[----:B------:R-:W-:-:S07]  /*0e50*/  IMAD.MOV.U32 R19, RZ, RZ, R21 ;  /* 0x000000ffff137224 */ /* 0x000fce00078e0015 */
[----:B------:R-:W-:Y:S05]  /*0e60*/  CALL.REL.NOINC `($__internal_0_$__cuda_sm20_div_rn_f64_full) ;  /* 0x0000000000347944 */ /* 0x000fea0003c00000 */
[----:B------:R-:W-:Y:S02]  /*0e70*/  IMAD.MOV.U32 R14, RZ, RZ, R30 ;  /* 0x000000ffff0e7224 */ /* 0x000fe400078e001e */
[----:B------:R-:W-:-:S07]  /*0e80*/  IMAD.MOV.U32 R15, RZ, RZ, R31 ;  /* 0x000000ffff0f7224 */ /* 0x000fce00078e001f */
.L_x_15:
[----:B------:R-:W-:Y:S05]  /*0e90*/  BSYNC.RECONVERGENT B0 ;  /* 0x0000000000007941 */ /* 0x000fea0003800200 */
.L_x_14:
[----:B------:R-:W0:Y:S01]  /*0ea0*/  F2F.F32.F64 R15, R14 ;  /* 0x0000000e000f7310 */ /* 0x000e220000301000 */
[----:B------:R-:W-:-:S05]  /*0eb0*/  IADD3 R12, P0, PT, R8, R12, RZ ;  /* 0x0000000c080c7210 */ /* 0x000fca0007f1e0ff */
[----:B------:R-:W-:Y:S01]  /*0ec0*/  IMAD.X R13, R7, 0x1, R13, P0 ;  /* 0x00000001070d7824 */ /* 0x000fe200000e060d */
[----:B------:R-:W-:-:S05]  /*0ed0*/  IADD3 R5, P0, PT, R8, R5, RZ ;  /* 0x0000000508057210 */ /* 0x000fca0007f1e0ff */
[----:B------:R-:W-:Y:S01]  /*0ee0*/  IMAD.X R0, R7, 0x1, R0, P0 ;  /* 0x0000000107007824 */ /* 0x000fe200000e0600 */
[----:B------:R-:W-:Y:S01]  /*0ef0*/  ISETP.GE.U32.AND P0, PT, R5, UR12, PT ;  /* 0x0000000c05007c0c */ /* 0x000fe2000bf06070 */
[----:B0-----:R0:W-:Y:S03]  /*0f00*/  STG.E desc[UR4][R12.64], R15 ;  /* 0x0000000f0c007986 */ /* 0x0011e6000c101904 */
[----:B------:R-:W-:-:S13]  /*0f10*/  ISETP.GE.AND.EX P0, PT, R0, UR13, PT, P0 ;  /* 0x0000000d00007c0c */ /* 0x000fda000bf06300 */
[----:B0-----:R-:W-:Y:S05]  /*0f20*/  @!P0 BRA `(.L_x_16) ;  /* 0xfffffff800108947 */ /* 0x001fea000383ffff */
[----:B------:R-:W-:Y:S05]  /*0f30*/  EXIT ;  /* 0x000000000000794d */ /* 0x000fea0003800000 */
        .weak           $__internal_0_$__cuda_sm20_div_rn_f64_full
        .type           $__internal_0_$__cuda_sm20_div_rn_f64_full,@function
        .size           $__internal_0_$__cuda_sm20_div_rn_f64_full,($__internal_1_$__cuda_sm20_div_u64 - $__internal_0_$__cuda_sm20_div_rn_f64_full)
$__internal_0_$__cuda_sm20_div_rn_f64_full:
[----:B------:R-:W-:Y:S01]  /*0f40*/  IMAD.MOV.U32 R15, RZ, RZ, R19 ;  /* 0x000000ffff0f7224 */ /* 0x000fe200078e0013 */
[C---:B------:R-:W-:Y:S01]  /*0f50*/  FSETP.GEU.AND P0, PT, |R3|.reuse, 1.469367938527859385e-39, PT ;  /* 0x001000000300780b */ /* 0x040fe20003f0e200 */
[----:B------:R-:W-:Y:S01]  /*0f60*/  IMAD.U32 R16, RZ, RZ, UR6 ;  /* 0x00000006ff107e24 */ /* 0x000fe2000f8e00ff */
[----:B------:R-:W-:Y:S01]  /*0f70*/  LOP3.LUT R4, R3, 0x800fffff, RZ, 0xc0, !PT ;  /* 0x800fffff03047812 */ /* 0x000fe200078ec0ff */
[----:B------:R-:W-:Y:S01]  /*0f80*/  IMAD.MOV.U32 R17, RZ, RZ, R3 ;  /* 0x000000ffff117224 */ /* 0x000fe200078e0003 */
[C---:B------:R-:W-:Y:S01]  /*0f90*/  FSETP.GEU.AND P2, PT, |R15|.reuse, 1.469367938527859385e-39, PT ;  /* 0x001000000f00780b */ /* 0x040fe20003f4e200 */
[----:B------:R-:W-:Y:S01]  /*0fa0*/  IMAD.U32 R18, RZ, RZ, UR6 ;  /* 0x00000006ff127e24 */ /* 0x000fe2000f8e00ff */
[----:B------:R-:W-:Y:S01]  /*0fb0*/  LOP3.LUT R19, R4, 0x3ff00000, RZ, 0xfc, !PT ;  /* 0x3ff0000004137812 */ /* 0x000fe200078efcff */
[----:B------:R-:W-:Y:S01]  /*0fc0*/  IMAD.MOV.U32 R6, RZ, RZ, 0x1ca00000 ;  /* 0x1ca00000ff067424 */ /* 0x000fe200078e00ff */
[----:B------:R-:W-:Y:S01]  /*0fd0*/  LOP3.LUT R4, R15, 0x7ff00000, RZ, 0xc0, !PT ;  /* 0x7ff000000f047812 */ /* 0x000fe200078ec0ff */
[----:B------:R-:W-:Y:S01]  /*0fe0*/  IMAD.MOV.U32 R24, RZ, RZ, 0x1 ;  /* 0x00000001ff187424 */ /* 0x000fe200078e00ff */
[----:B------:R-:W-:Y:S01]  /*0ff0*/  LOP3.LUT R9, R3, 0x7ff00000, RZ, 0xc0, !PT ;  /* 0x7ff0000003097812 */ /* 0x000fe200078ec0ff */
[----:B------:R-:W-:Y:S02]  /*1000*/  BSSY.RECONVERGENT B2, `(.L_x_17) ;  /* 0x000004e000027945 */ /* 0x000fe40003800200 */
[----:B------:R-:W-:Y:S01]  /*1010*/  @!P0 DMUL R18, R16, 8.98846567431157953865e+307 ;  /* 0x7fe0000010128828 */ /* 0x000fe20000000000 */
[----:B------:R-:W-:-:S03]  /*1020*/  ISETP.GE.U32.AND P1, PT, R4, R9, PT ;  /* 0x000000090400720c */ /* 0x000fc60003f26070 */
[----:B------:R-:W-:Y:S01]  /*1030*/  @!P2 LOP3.LUT R21, R17, 0x7ff00000, RZ, 0xc0, !PT ;  /* 0x7ff000001115a812 */ /* 0x000fe200078ec0ff */
[----:B------:R-:W-:Y:S01]  /*1040*/  @!P2 IMAD.MOV.U32 R26, RZ, RZ, RZ ;  /* 0x000000ffff1aa224 */ /* 0x000fe200078e00ff */
[----:B------:R-:W0:Y:S02]  /*1050*/  MUFU.RCP64H R25, R19 ;  /* 0x0000001300197308 */ /* 0x000e240000001800 */
[----:B------:R-:W-:Y:S02]  /*1060*/  @!P2 ISETP.GE.U32.AND P3, PT, R4, R21, PT ;  /* 0x000000150400a20c */ /* 0x000fe40003f66070 */
[C---:B------:R-:W-:Y:S02]  /*1070*/  SEL R21, R6.reuse, 0x63400000, !P1 ;  /* 0x6340000006157807 */ /* 0x040fe40004800000 */
[----:B------:R-:W-:Y:S02]  /*1080*/  @!P2 SEL R27, R6, 0x63400000, !P3 ;  /* 0x63400000061ba807 */ /* 0x000fe40005800000 */
[----:B------:R-:W-:-:S02]  /*1090*/  LOP3.LUT R21, R21, 0x800fffff, R15, 0xf8, !PT ;  /* 0x800fffff15157812 */ /* 0x000fc400078ef80f */
[----:B------:R-:W-:Y:S02]  /*10a0*/  @!P2 LOP3.LUT R20, R27, 0x80000000, R15, 0xf8, !PT ;  /* 0x800000001b14a812 */ /* 0x000fe400078ef80f */
[----:B------:R-:W-:Y:S02]  /*10b0*/  @!P0 LOP3.LUT R9, R19, 0x7ff00000, RZ, 0xc0, !PT ;  /* 0x7ff0000013098812 */ /* 0x000fe400078ec0ff */
[----:B------:R-:W-:Y:S01]  /*10c0*/  @!P2 LOP3.LUT R27, R20, 0x100000, RZ, 0xfc, !PT ;  /* 0x00100000141ba812 */ /* 0x000fe200078efcff */
[----:B------:R-:W-:-:S06]  /*10d0*/  IMAD.MOV.U32 R20, RZ, RZ, R14 ;  /* 0x000000ffff147224 */ /* 0x000fcc00078e000e */
[----:B------:R-:W-:Y:S02]  /*10e0*/  @!P2 DFMA R20, R20, 2, -R26 ;  /* 0x400000001414a82b */ /* 0x000fe4000000081a */
[----:B0-----:R-:W-:-:S08]  /*10f0*/  DFMA R26, R24, -R18, 1 ;  /* 0x3ff00000181a742b */ /* 0x001fd00000000812 */
[----:B------:R-:W-:-:S08]  /*1100*/  DFMA R26, R26, R26, R26 ;  /* 0x0000001a1a1a722b */ /* 0x000fd0000000001a */
[----:B------:R-:W-:-:S08]  /*1110*/  DFMA R24, R24, R26, R24 ;  /* 0x0000001a1818722b */ /* 0x000fd00000000018 */
[----:B------:R-:W-:-:S08]  /*1120*/  DFMA R30, R24, -R18, 1 ;  /* 0x3ff00000181e742b */ /* 0x000fd00000000812 */
[----:B------:R-:W-:-:S08]  /*1130*/  DFMA R30, R24, R30, R24 ;  /* 0x0000001e181e722b */ /* 0x000fd00000000018 */
[----:B------:R-:W-:-:S08]  /*1140*/  DMUL R26, R30, R20 ;  /* 0x000000141e1a7228 */ /* 0x000fd00000000000 */
[----:B------:R-:W-:-:S08]  /*1150*/  DFMA R24, R26, -R18, R20 ;  /* 0x800000121a18722b */ /* 0x000fd00000000014 */
[----:B------:R-:W-:Y:S01]  /*1160*/  DFMA R24, R30, R24, R26 ;  /* 0x000000181e18722b */ /* 0x000fe2000000001a */
[----:B------:R-:W-:Y:S01]  /*1170*/  IMAD.MOV.U32 R26, RZ, RZ, R4 ;  /* 0x000000ffff1a7224 */ /* 0x000fe200078e0004 */
[----:B------:R-:W-:-:S05]  /*1180*/  @!P2 LOP3.LUT R26, R21, 0x7ff00000, RZ, 0xc0, !PT ;  /* 0x7ff00000151aa812 */ /* 0x000fca00078ec0ff */
[----:B------:R-:W-:-:S05]  /*1190*/  VIADD R27, R26, 0xffffffff ;  /* 0xffffffff1a1b7836 */ /* 0x000fca0000000000 */
[----:B------:R-:W-:Y:S01]  /*11a0*/  ISETP.GT.U32.AND P0, PT, R27, 0x7feffffe, PT ;  /* 0x7feffffe1b00780c */ /* 0x000fe20003f04070 */
[----:B------:R-:W-:-:S05]  /*11b0*/  VIADD R27, R9, 0xffffffff ;  /* 0xffffffff091b7836 */ /* 0x000fca0000000000 */
[----:B------:R-:W-:-:S13]  /*11c0*/  ISETP.GT.U32.OR P0, PT, R27, 0x7feffffe, P0 ;  /* 0x7feffffe1b00780c */ /* 0x000fda0000704470 */
[----:B------:R-:W-:Y:S05]  /*11d0*/  @P0 BRA `(.L_x_18) ;  /* 0x00000000006c0947 */ /* 0x000fea0003800000 */
[----:B------:R-:W-:-:S04]  /*11e0*/  LOP3.LUT R9, R17, 0x7ff00000, RZ, 0xc0, !PT ;  /* 0x7ff0000011097812 */ /* 0x000fc800078ec0ff */
[CC--:B------:R-:W-:Y:S02]  /*11f0*/  VIADDMNMX R14, R4.reuse, -R9.reuse, 0xb9600000, !PT ;  /* 0xb9600000040e7446 */ /* 0x0c0fe40007800909 */
[----:B------:R-:W-:Y:S02]  /*1200*/  ISETP.GE.U32.AND P0, PT, R4, R9, PT ;  /* 0x000000090400720c */ /* 0x000fe40003f06070 */
[----:B------:R-:W-:Y:S02]  /*1210*/  VIMNMX R14, PT, PT, R14, 0x46a00000, PT ;  /* 0x46a000000e0e7848 */ /* 0x000fe40003fe0100 */
[----:B------:R-:W-:-:S05]  /*1220*/  SEL R9, R6, 0x63400000, !P0 ;  /* 0x6340000006097807 */ /* 0x000fca0004000000 */
[----:B------:R-:W-:Y:S02]  /*1230*/  IMAD.IADD R9, R14, 0x1, -R9 ;  /* 0x000000010e097824 */ /* 0x000fe400078e0a09 */
[----:B------:R-:W-:Y:S02]  /*1240*/  IMAD.MOV.U32 R14, RZ, RZ, RZ ;  /* 0x000000ffff0e7224 */ /* 0x000fe400078e00ff */
[----:B------:R-:W-:-:S06]  /*1250*/  VIADD R15, R9, 0x7fe00000 ;  /* 0x7fe00000090f7836 */ /* 0x000fcc0000000000 */
[----:B------:R-:W-:-:S10]  /*1260*/  DMUL R30, R24, R14 ;  /* 0x0000000e181e7228 */ /* 0x000fd40000000000 */
[----:B------:R-:W-:-:S13]  /*1270*/  FSETP.GTU.AND P0, PT, |R31|, 1.469367938527859385e-39, PT ;  /* 0x001000001f00780b */ /* 0x000fda0003f0c200 */
[----:B------:R-:W-:Y:S05]  /*1280*/  @P0 BRA `(.L_x_19) ;  /* 0x0000000000940947 */ /* 0x000fea0003800000 */
[----:B------:R-:W-:Y:S01]  /*1290*/  DFMA R18, R24, -R18, R20 ;  /* 0x800000121812722b */ /* 0x000fe20000000014 */
[----:B------:R-:W-:-:S09]  /*12a0*/  IMAD.MOV.U32 R16, RZ, RZ, RZ ;  /* 0x000000ffff107224 */ /* 0x000fd200078e00ff */
[C---:B------:R-:W-:Y:S02]  /*12b0*/  FSETP.NEU.AND P0, PT, R19.reuse, RZ, PT ;  /* 0x000000ff1300720b */ /* 0x040fe40003f0d000 */
[----:B------:R-:W-:-:S04]  /*12c0*/  LOP3.LUT R4, R19, 0x80000000, R17, 0x48, !PT ;  /* 0x8000000013047812 */ /* 0x000fc800078e4811 */
[----:B------:R-:W-:-:S07]  /*12d0*/  LOP3.LUT R17, R4, R15, RZ, 0xfc, !PT ;  /* 0x0000000f04117212 */ /* 0x000fce00078efcff */
[----:B------:R-:W-:Y:S05]  /*12e0*/  @!P0 BRA `(.L_x_19) ;  /* 0x00000000007c8947 */ /* 0x000fea0003800000 */
[----:B------:R-:W-:Y:S01]  /*12f0*/  IMAD.MOV R15, RZ, RZ, -R9 ;  /* 0x000000ffff0f7224 */ /* 0x000fe200078e0a09 */
[----:B------:R-:W-:Y:S01]  /*1300*/  IADD3 R9, PT, PT, -R9, -0x43300000, RZ ;  /* 0xbcd0000009097810 */ /* 0x000fe20007ffe1ff */
[----:B------:R-:W-:-:S06]  /*1310*/  IMAD.MOV.U32 R14, RZ, RZ, RZ ;  /* 0x000000ffff0e7224 */ /* 0x000fcc00078e00ff */
[----:B------:R-:W-:Y:S02]  /*1320*/  DFMA R14, R30, -R14, R24 ;  /* 0x8000000e1e0e722b */ /* 0x000fe40000000018 */
[----:B------:R-:W-:-:S08]  /*1330*/  DMUL.RP R24, R24, R16 ;  /* 0x0000001018187228 */ /* 0x000fd00000008000 */
[----:B------:R-:W-:Y:S02]  /*1340*/  FSETP.NEU.AND P0, PT, |R15|, R9, PT ;  /* 0x000000090f00720b */ /* 0x000fe40003f0d200 */
[----:B------:R-:W-:Y:S02]  /*1350*/  LOP3.LUT R9, R25, R4, RZ, 0x3c, !PT ;  /* 0x0000000419097212 */ /* 0x000fe400078e3cff */
[----:B------:R-:W-:Y:S02]  /*1360*/  FSEL R30, R24, R30, !P0 ;  /* 0x0000001e181e7208 */ /* 0x000fe40004000000 */
[----:B------:R-:W-:Y:S01]  /*1370*/  FSEL R31, R9, R31, !P0 ;  /* 0x0000001f091f7208 */ /* 0x000fe20004000000 */
[----:B------:R-:W-:Y:S06]  /*1380*/  BRA `(.L_x_19) ;  /* 0x0000000000547947 */ /* 0x000fec0003800000 */
.L_x_18:
[----:B------:R-:W-:-:S14]  /*1390*/  DSETP.NAN.AND P0, PT, R14, R14, PT ;  /* 0x0000000e0e00722a */ /* 0x000fdc0003f08000 */
[----:B------:R-:W-:Y:S05]  /*13a0*/  @P0 BRA `(.L_x_20) ;  /* 0x0000000000440947 */ /* 0x000fea0003800000 */
[----:B------:R-:W-:-:S14]  /*13b0*/  DSETP.NAN.AND P0, PT, R16, R16, PT ;  /* 0x000000101000722a */ /* 0x000fdc0003f08000 */
[----:B------:R-:W-:Y:S05]  /*13c0*/  @P0 BRA `(.L_x_21) ;  /* 0x0000000000300947 */ /* 0x000fea0003800000 */
[----:B------:R-:W-:Y:S01]  /*13d0*/  ISETP.NE.AND P0, PT, R26, R9, PT ;  /* 0x000000091a00720c */ /* 0x000fe20003f05270 */
[----:B------:R-:W-:Y:S02]  /*13e0*/  IMAD.MOV.U32 R30, RZ, RZ, 0x0 ;  /* 0x00000000ff1e7424 */ /* 0x000fe400078e00ff */
[----:B------:R-:W-:-:S10]  /*13f0*/  IMAD.MOV.U32 R31, RZ, RZ, -0x80000 ;  /* 0xfff80000ff1f7424 */ /* 0x000fd400078e00ff */
[----:B------:R-:W-:Y:S05]  /*1400*/  @!P0 BRA `(.L_x_19) ;  /* 0x0000000000348947 */ /* 0x000fea0003800000 */
[----:B------:R-:W-:Y:S02]  /*1410*/  ISETP.NE.AND P0, PT, R26, 0x7ff00000, PT ;  /* 0x7ff000001a00780c */ /* 0x000fe40003f05270 */
[----:B------:R-:W-:Y:S02]  /*1420*/  LOP3.LUT R31, R15, 0x80000000, R17, 0x48, !PT ;  /* 0x800000000f1f7812 */ /* 0x000fe400078e4811 */
[----:B------:R-:W-:-:S13]  /*1430*/  ISETP.EQ.OR P0, PT, R9, RZ, !P0 ;  /* 0x000000ff0900720c */ /* 0x000fda0004702670 */
[----:B------:R-:W-:Y:S01]  /*1440*/  @P0 LOP3.LUT R4, R31, 0x7ff00000, RZ, 0xfc, !PT ;  /* 0x7ff000001f040812 */ /* 0x000fe200078efcff */
[----:B------:R-:W-:Y:S02]  /*1450*/  @!P0 IMAD.MOV.U32 R30, RZ, RZ, RZ ;  /* 0x000000ffff1e8224 */ /* 0x000fe400078e00ff */
[----:B------:R-:W-:Y:S02]  /*1460*/  @P0 IMAD.MOV.U32 R30, RZ, RZ, RZ ;  /* 0x000000ffff1e0224 */ /* 0x000fe400078e00ff */
[----:B------:R-:W-:Y:S01]  /*1470*/  @P0 IMAD.MOV.U32 R31, RZ, RZ, R4 ;  /* 0x000000ffff1f0224 */ /* 0x000fe200078e0004 */
[----:B------:R-:W-:Y:S06]  /*1480*/  BRA `(.L_x_19) ;  /* 0x0000000000147947 */ /* 0x000fec0003800000 */
.L_x_21:
[----:B------:R-:W-:Y:S01]  /*1490*/  LOP3.LUT R31, R17, 0x80000, RZ, 0xfc, !PT ;  /* 0x00080000111f7812 */ /* 0x000fe200078efcff */
[----:B------:R-:W-:Y:S01]  /*14a0*/  IMAD.MOV.U32 R30, RZ, RZ, R16 ;  /* 0x000000ffff1e7224 */ /* 0x000fe200078e0010 */
[----:B------:R-:W-:Y:S06]  /*14b0*/  BRA `(.L_x_19) ;  /* 0x0000000000087947 */ /* 0x000fec0003800000 */
.L_x_20:
[----:B------:R-:W-:Y:S01]  /*14c0*/  LOP3.LUT R31, R15, 0x80000, RZ, 0xfc, !PT ;  /* 0x000800000f1f7812 */ /* 0x000fe200078efcff */
[----:B------:R-:W-:-:S07]  /*14d0*/  IMAD.MOV.U32 R30, RZ, RZ, R14 ;  /* 0x000000ffff1e7224 */ /* 0x000fce00078e000e */
.L_x_19:
[----:B------:R-:W-:Y:S05]  /*14e0*/  BSYNC.RECONVERGENT B2 ;  /* 0x0000000000027941 */ /* 0x000fea0003800200 */
.L_x_17:
[----:B------:R-:W-:Y:S02]  /*14f0*/  IMAD.MOV.U32 R14, RZ, RZ, R2 ;  /* 0x000000ffff0e7224 */ /* 0x000fe400078e0002 */
[----:B------:R-:W-:-:S04]  /*1500*/  IMAD.MOV.U32 R15, RZ, RZ, 0x0 ;  /* 0x00000000ff0f7424 */ /* 0x000fc800078e00ff */
[----:B------:R-:W-:Y:S05]  /*1510*/  RET.REL.NODEC R14 `(_Z20kernel_calculate_divPfS_dl) ;  /* 0xffffffe80eb87950 */ /* 0x000fea0003c3ffff */
        .weak           $__internal_1_$__cuda_sm20_div_u64
        .type           $__internal_1_$__cuda_sm20_div_u64,@function
        .size           $__internal_1_$__cuda_sm20_div_u64,(.L_x_48 - $__internal_1_$__cuda_sm20_div_u64)
$__internal_1_$__cuda_sm20_div_u64:
[----:B------:R-:W-:-:S04]  /*1520*/  IMAD.MOV.U32 R13, RZ, RZ, RZ ;  /* 0x000000ffff0d7224 */ /* 0x000fc800078e00ff */
[----:B------:R-:W0:Y:S08]  /*1530*/  I2F.U64.RP R6, R12 ;  /* 0x0000000c00067312 */ /* 0x000e300000309000 */
[----:B0-----:R-:W0:Y:S02]  /*1540*/  MUFU.RCP R6, R6 ;  /* 0x0000000600067308 */ /* 0x001e240000001000 */
[----:B0-----:R-:W-:-:S06]  /*1550*/  VIADD R8, R6, 0x1ffffffe ;  /* 0x1ffffffe06087836 */ /* 0x001fcc0000000000 */
[----:B------:R-:W0:Y:S02]  /*1560*/  F2I.U64.TRUNC R8, R8 ;  /* 0x0000000800087311 */ /* 0x000e24000020d800 */
[----:B0-----:R-:W-:-:S04]  /*1570*/  IMAD.WIDE.U32 R10, R8, R12, RZ ;  /* 0x0000000c080a7225 */ /* 0x001fc800078e00ff */
[----:B------:R-:W-:Y:S01]  /*1580*/  IMAD R11, R9, R12, R11 ;  /* 0x0000000c090b7224 */ /* 0x000fe200078e020b */
[----:B------:R-:W-:-:S05]  /*1590*/  IADD3 R15, P0, PT, RZ, -R10, RZ ;  /* 0x8000000aff0f7210 */ /* 0x000fca0007f1e0ff */
[----:B------:R-:W-:-:S04]  /*15a0*/  IMAD.HI.U32 R10, R8, R15, RZ ;  /* 0x0000000f080a7227 */ /* 0x000fc800078e00ff */
[----:B------:R-:W-:Y:S02]  /*15b0*/  IMAD.X R17, RZ, RZ, ~R11, P0 ;  /* 0x000000ffff117224 */ /* 0x000fe400000e0e0b */
[----:B------:R-:W-:Y:S02]  /*15c0*/  IMAD.MOV.U32 R11, RZ, RZ, R8 ;  /* 0x000000ffff0b7224 */ /* 0x000fe400078e0008 */
[-C--:B------:R-:W-:Y:S02]  /*15d0*/  IMAD R13, R9, R17.reuse, RZ ;  /* 0x00000011090d7224 */ /* 0x080fe400078e02ff */
[----:B------:R-:W-:-:S04]  /*15e0*/  IMAD.WIDE.U32 R10, P0, R8, R17, R10 ;  /* 0x00000011080a7225 */ /* 0x000fc8000780000a */
[----:B------:R-:W-:-:S04]  /*15f0*/  IMAD.HI.U32 R17, R9, R17, RZ ;  /* 0x0000001109117227 */ /* 0x000fc800078e00ff */
[----:B------:R-:W-:-:S04]  /*1600*/  IMAD.HI.U32 R10, P1, R9, R15, R10 ;  /* 0x0000000f090a7227 */ /* 0x000fc8000782000a */
[----:B------:R-:W-:Y:S01]  /*1610*/  IMAD.X R6, R17, 0x1, R9, P0 ;  /* 0x0000000111067824 */ /* 0x000fe200000e0609 */
[----:B------:R-:W-:-:S04]  /*1620*/  IADD3 R11, P2, PT, R13, R10, RZ ;  /* 0x0000000a0d0b7210 */ /* 0x000fc80007f5e0ff */
[----:B------:R-:W-:Y:S01]  /*1630*/  IADD3.X R13, PT, PT, RZ, RZ, R6, P2, P1 ;  /* 0x000000ffff0d7210 */ /* 0x000fe200017e2406 */
[----:B------:R-:W-:-:S03]  /*1640*/  IMAD.WIDE.U32 R8, R11, R12, RZ ;  /* 0x0000000c0b087225 */ /* 0x000fc600078e00ff */
[----:B------:R-:W-:Y:S01]  /*1650*/  IADD3 R15, P0, PT, RZ, -R8, RZ ;  /* 0x80000008ff0f7210 */ /* 0x000fe20007f1e0ff */
[----:B------:R-:W-:Y:S02]  /*1660*/  IMAD R8, R13, R12, R9 ;  /* 0x0000000c0d087224 */ /* 0x000fe400078e0209 */
[----:B------:R-:W-:Y:S02]  /*1670*/  IMAD.MOV.U32 R9, RZ, RZ, RZ ;  /* 0x000000ffff097224 */ /* 0x000fe400078e00ff */
[----:B------:R-:W-:-:S04]  /*1680*/  IMAD.HI.U32 R10, R11, R15, RZ ;  /* 0x0000000f0b0a7227 */ /* 0x000fc800078e00ff */
[----:B------:R-:W-:-:S04]  /*1690*/  IMAD.X R8, RZ, RZ, ~R8, P0 ;  /* 0x000000ffff087224 */ /* 0x000fc800000e0e08 */
[----:B------:R-:W-:-:S04]  /*16a0*/  IMAD.WIDE.U32 R10, P0, R11, R8, R10 ;  /* 0x000000080b0a7225 */ /* 0x000fc8000780000a */
[C---:B------:R-:W-:Y:S02]  /*16b0*/  IMAD R6, R13.reuse, R8, RZ ;  /* 0x000000080d067224 */ /* 0x040fe400078e02ff */
[----:B------:R-:W-:-:S04]  /*16c0*/  IMAD.HI.U32 R11, P1, R13, R15, R10 ;  /* 0x0000000f0d0b7227 */ /* 0x000fc8000782000a */
[----:B------:R-:W-:Y:S01]  /*16d0*/  IMAD.HI.U32 R8, R13, R8, RZ ;  /* 0x000000080d087227 */ /* 0x000fe200078e00ff */
[----:B------:R-:W-:-:S03]  /*16e0*/  IADD3 R11, P2, PT, R6, R11, RZ ;  /* 0x0000000b060b7210 */ /* 0x000fc60007f5e0ff */
[----:B------:R-:W-:Y:S02]  /*16f0*/  IMAD.X R13, R8, 0x1, R13, P0 ;  /* 0x00000001080d7824 */ /* 0x000fe400000e060d */
[----:B------:R-:W-:-:S03]  /*1700*/  IMAD.HI.U32 R8, R11, R3, RZ ;  /* 0x000000030b087227 */ /* 0x000fc600078e00ff */
[----:B------:R-:W-:Y:S01]  /*1710*/  IADD3.X R13, PT, PT, RZ, RZ, R13, P2, P1 ;  /* 0x000000ffff0d7210 */ /* 0x000fe200017e240d */
[----:B------:R-:W-:-:S04]  /*1720*/  IMAD.WIDE.U32 R8, R11, R4, R8 ;  /* 0x000000040b087225 */ /* 0x000fc800078e0008 */
[C---:B------:R-:W-:Y:S02]  /*1730*/  IMAD R11, R13.reuse, R4, RZ ;  /* 0x000000040d0b7224 */ /* 0x040fe400078e02ff */
[----:B------:R-:W-:-:S04]  /*1740*/  IMAD.HI.U32 R8, P0, R13, R3, R8 ;  /* 0x000000030d087227 */ /* 0x000fc80007800008 */
[----:B------:R-:W-:Y:S01]  /*1750*/  IMAD.HI.U32 R6, R13, R4, RZ ;  /* 0x000000040d067227 */ /* 0x000fe200078e00ff */
[----:B------:R-:W-:-:S03]  /*1760*/  IADD3 R11, P1, PT, R11, R8, RZ ;  /* 0x000000080b0b7210 */ /* 0x000fc60007f3e0ff */
[----:B------:R-:W-:Y:S02]  /*1770*/  IMAD.X R6, RZ, RZ, R6, P0 ;  /* 0x000000ffff067224 */ /* 0x000fe400000e0606 */
[----:B------:R-:W-:-:S04]  /*1780*/  IMAD.WIDE.U32 R8, R11, R12, RZ ;  /* 0x0000000c0b087225 */ /* 0x000fc800078e00ff */
[----:B------:R-:W-:Y:S01]  /*1790*/  IMAD.X R13, RZ, RZ, R6, P1 ;  /* 0x000000ffff0d7224 */ /* 0x000fe200008e0606 */
[----:B------:R-:W-:-:S03]  /*17a0*/  IADD3 R15, P0, PT, -R8, R3, RZ ;  /* 0x00000003080f7210 */ /* 0x000fc60007f1e1ff */
[----:B------:R-:W-:Y:S01]  /*17b0*/  IMAD R9, R13, R12, R9 ;  /* 0x0000000c0d097224 */ /* 0x000fe200078e0209 */
[----:B------:R-:W-:-:S03]  /*17c0*/  IADD3 R3, P1, PT, -R12, R15, RZ ;  /* 0x0000000f0c037210 */ /* 0x000fc60007f3e1ff */
[----:B------:R-:W-:Y:S01]  /*17d0*/  IMAD.X R8, R4, 0x1, ~R9, P0 ;  /* 0x0000000104087824 */ /* 0x000fe200000e0e09 */
[----:B------:R-:W-:Y:S02]  /*17e0*/  ISETP.GE.U32.AND P0, PT, R15, R12, PT ;  /* 0x0000000c0f00720c */ /* 0x000fe40003f06070 */
[----:B------:R-:W-:Y:S02]  /*17f0*/  IADD3 R4, P2, PT, R11, 0x1, RZ ;  /* 0x000000010b047810 */ /* 0x000fe40007f5e0ff */
[C---:B------:R-:W-:Y:S02]  /*1800*/  ISETP.GE.U32.AND.EX P0, PT, R8.reuse, RZ, PT, P0 ;  /* 0x000000ff0800720c */ /* 0x040fe40003f06100 */
[----:B------:R-:W-:Y:S01]  /*1810*/  IADD3.X R9, PT, PT, R8, -0x1, RZ, P1, !PT ;  /* 0xffffffff08097810 */ /* 0x000fe20000ffe4ff */
[----:B------:R-:W-:Y:S01]  /*1820*/  IMAD.X R6, RZ, RZ, R13, P2 ;  /* 0x000000ffff067224 */ /* 0x000fe200010e060d */
[----:B------:R-:W-:Y:S02]  /*1830*/  SEL R3, R3, R15, P0 ;  /* 0x0000000f03037207 */ /* 0x000fe40000000000 */
[----:B------:R-:W-:-:S02]  /*1840*/  SEL R11, R4, R11, P0 ;  /* 0x0000000b040b7207 */ /* 0x000fc40000000000 */
[----:B------:R-:W-:Y:S02]  /*1850*/  SEL R9, R9, R8, P0 ;  /* 0x0000000809097207 */ /* 0x000fe40000000000 */
[----:B------:R-:W-:Y:S02]  /*1860*/  SEL R4, R6, R13, P0 ;  /* 0x0000000d06047207 */ /* 0x000fe40000000000 */
[----:B------:R-:W-:Y:S01]  /*1870*/  ISETP.GE.U32.AND P0, PT, R3, R12, PT ;  /* 0x0000000c0300720c */ /* 0x000fe20003f06070 */
[----:B------:R-:W-:Y:S01]  /*1880*/  IMAD.MOV.U32 R3, RZ, RZ, 0x0 ;  /* 0x00000000ff037424 */ /* 0x000fe200078e00ff */
[----:B------:R-:W-:Y:S02]  /*1890*/  IADD3 R8, P2, PT, R11, 0x1, RZ ;  /* 0x000000010b087810 */ /* 0x000fe40007f5e0ff */
[----:B------:R-:W-:Y:S02]  /*18a0*/  ISETP.GE.U32.AND.EX P0, PT, R9, RZ, PT, P0 ;  /* 0x000000ff0900720c */ /* 0x000fe40003f06100 */
[----:B------:R-:W-:Y:S01]  /*18b0*/  ISETP.NE.U32.AND P1, PT, R12, RZ, PT ;  /* 0x000000ff0c00720c */ /* 0x000fe20003f25070 */
[----:B------:R-:W-:Y:S01]  /*18c0*/  IMAD.X R9, RZ, RZ, R4, P2 ;  /* 0x000000ffff097224 */ /* 0x000fe200010e0604 */
[----:B------:R-:W-:-:S02]  /*18d0*/  SEL R8, R8, R11, P0 ;  /* 0x0000000b08087207 */ /* 0x000fc40000000000 */
[----:B------:R-:W-:Y:S02]  /*18e0*/  ISETP.NE.AND.EX P1, PT, RZ, RZ, PT, P1 ;  /* 0x000000ffff00720c */ /* 0x000fe40003f25310 */
[----:B------:R-:W-:Y:S02]  /*18f0*/  SEL R9, R9, R4, P0 ;  /* 0x0000000409097207 */ /* 0x000fe40000000000 */
[----:B------:R-:W-:Y:S02]  /*1900*/  SEL R8, R8, 0xffffffff, P1 ;  /* 0xffffffff08087807 */ /* 0x000fe40000800000 */
[----:B------:R-:W-:Y:S01]  /*1910*/  SEL R9, R9, 0xffffffff, P1 ;  /* 0xffffffff09097807 */ /* 0x000fe20000800000 */
[----:B------:R-:W-:Y:S06]  /*1920*/  RET.REL.NODEC R2 `(_Z20kernel_calculate_divPfS_dl) ;  /* 0xffffffe402b47950 */ /* 0x000fec0003c3ffff */
.L_x_22:
[----:B------:R-:W-:-:S00]  /*1930*/  BRA `(.L_x_22) ;  /* 0xfffffffc00fc7947 */ /* 0x000fc0000383ffff */
[----:B------:R-:W-:-:S00]  /*1940*/  NOP ;  /* 0x0000000000007918 */ /* 0x000fc00000000000 */
        /* <DEDUP_REMOVED lines=11> */
.L_x_48:


//--------------------- .text._Z20kernel_calculate_mulPfS_dl --------------------------
	.section	.text._Z20kernel_calculate_mulPfS_dl,"ax",@progbits
	.align	128
        .global         _Z20kernel_calculate_mulPfS_dl
        .type           _Z20kernel_calculate_mulPfS_dl,@function
        .size           _Z20kernel_calculate_mulPfS_dl,(.L_x_49 - _Z20kernel_calculate_mulPfS_dl)
        .other          _Z20kernel_calculate_mulPfS_dl,@"STO_CUDA_ENTRY STV_DEFAULT"
_Z20kernel_calculate_mulPfS_dl:
.text._Z20kernel_calculate_mulPfS_dl:
        /* <DEDUP_REMOVED lines=34> */
[----:B------:R-:W-:-:S06]  /*0220*/  IMAD.HI.U32 R10, R7, R9, R6 ;  /* 0x00000009070a7227 */ /* 0x000fcc00078e0006 */
[----:B------:R-:W-:-:S04]  /*0230*/  IMAD.HI.U32 R6, R10, R5, RZ ;  /* 0x000000050a067227 */ /* 0x000fc800078e00ff */
[----:B------:R-:W-:-:S04]  /*0240*/  IMAD.MOV R7, RZ, RZ, -R6 ;  /* 0x000000ffff077224 */ /* 0x000fc800078e0a06 */
[----:B------:R-:W-:Y:S02]  /*0250*/  IMAD R5, R2, R7, R5 ;  /* 0x0000000702057224 */ /* 0x000fe400078e0205 */
[----:B------:R-:W-:-:S03]  /*0260*/  IMAD.MOV.U32 R7, RZ, RZ, RZ ;  /* 0x000000ffff077224 */ /* 0x000fc600078e00ff */
[----:B------:R-:W-:-:S13]  /*0270*/  ISETP.GE.U32.AND P0, PT, R5, R2, PT ;  /* 0x000000020500720c */ /* 0x000fda0003f06070 */
[----:B------:R-:W-:Y:S02]  /*0280*/  @P0 IMAD.IADD R5, R5, 0x1, -R2 ;  /* 0x0000000105050824 */ /* 0x000fe400078e0a02 */
[----:B------:R-:W-:-:S03]  /*0290*/  @P0 VIADD R6, R6, 0x1 ;  /* 0x0000000106060836 */ /* 0x000fc60000000000 */
[----:B------:R-:W-:-:S13]  /*02a0*/  ISETP.GE.U32.AND P1, PT, R5, R2, PT ;  /* 0x000000020500720c */ /* 0x000fda0003f26070 */
[----:B------:R-:W-:Y:S01]  /*02b0*/  @P1 VIADD R6, R6, 0x1 ;  /* 0x0000000106061836 */ /* 0x000fe20000000000 */
[----:B------:R-:W-:Y:S01]  /*02c0*/  @!P2 LOP3.LUT R6, RZ, R2, RZ, 0x33, !PT ;  /* 0x00000002ff06a212 */ /* 0x000fe200078e33ff */
[----:B------:R-:W-:Y:S06]  /*02d0*/  BRA `(.L_x_25) ;  /* 0x0000000000107947 */ /* 0x000fec0003800000 */
.L_x_24:
[----:B------:R-:W-:-:S07]  /*02e0*/  MOV R6, 0x300 ;  /* 0x0000030000067802 */ /* 0x000fce0000000f00 */
[----:B------:R-:W-:Y:S05]  /*02f0*/  CALL.REL.NOINC `($__internal_2_$__cuda_sm20_div_u64) ;  /* 0x0000000400647944 */ /* 0x000fea0003c00000 */
[----:B------:R-:W-:Y:S02]  /*0300*/  IMAD.MOV.U32 R6, RZ, RZ, R5 ;  /* 0x000000ffff067224 */ /* 0x000fe400078e0005 */
[----:B------:R-:W-:-:S07]  /*0310*/  IMAD.MOV.U32 R7, RZ, RZ, R8 ;  /* 0x000000ffff077224 */ /* 0x000fce00078e0008 */
.L_x_25:
[----:B------:R-:W-:Y:S05]  /*0320*/  BSYNC.RECONVERGENT B0 ;  /* 0x0000000000007941 */ /* 0x000fea0003800200 */
.L_x_23:
[----:B------:R-:W-:Y:S01]  /*0330*/  IADD3 R4, P0, PT, R6, R4, RZ ;  /* 0x0000000406047210 */ /* 0x000fe20007f1e0ff */
[----:B------:R-:W0:Y:S01]  /*0340*/  LDCU.64 UR4, c[0x0][0x358] ;  /* 0x00006b00ff0477ac */ /* 0x000e220008000a00 */
[----:B------:R-:W-:Y:S02]  /*0350*/  BSSY.RECONVERGENT B0, `(.L_x_26) ;  /* 0x0000021000007945 */ /* 0x000fe40003800200 */
[C---:B------:R-:W-:Y:S01]  /*0360*/  LOP3.LUT R5, R4.reuse, 0x3, RZ, 0xc0, !PT ;  /* 0x0000000304057812 */ /* 0x040fe200078ec0ff */
[----:B------:R-:W-:Y:S01]  /*0370*/  IMAD.X R6, RZ, RZ, R7, P0 ;  /* 0x000000ffff067224 */ /* 0x000fe200000e0607 */
[----:B------:R-:W-:Y:S01]  /*0380*/  ISETP.GE.U32.AND P0, PT, R4, 0x3, PT ;  /* 0x000000030400780c */ /* 0x000fe20003f06070 */
[----:B------:R-:W1:Y:S01]  /*0390*/  LDCU.64 UR6, c[0x0][0x390] ;  /* 0x00007200ff0677ac */ /* 0x000e620008000a00 */
[----:B------:R-:W-:Y:S02]  /*03a0*/  ISETP.NE.U32.AND P1, PT, R5, 0x3, PT ;  /* 0x000000030500780c */ /* 0x000fe40003f25070 */
[----:B------:R-:W-:Y:S01]  /*03b0*/  ISETP.GE.U32.AND.EX P0, PT, R6, RZ, PT, P0 ;  /* 0x000000ff0600720c */ /* 0x000fe20003f06100 */
[----:B------:R-:W2:Y:S01]  /*03c0*/  LDCU.128 UR8, c[0x0][0x380] ;  /* 0x00007000ff0877ac */ /* 0x000ea20008000c00 */
[----:B------:R-:W-:-:S13]  /*03d0*/  ISETP.NE.AND.EX P1, PT, RZ, RZ, PT, P1 ;  /* 0x000000ffff00720c */ /* 0x000fda0003f25310 */
[----:B01----:R-:W-:Y:S05]  /*03e0*/  @!P1 BRA `(.L_x_27) ;  /* 0x00000000005c9947 */ /* 0x003fea0003800000 */
[----:B------:R-:W-:Y:S01]  /*03f0*/  VIADD R10, R4, 0x1 ;  /* 0x00000001040a7836 */ /* 0x000fe20000000000 */
[C---:B------:R-:W-:Y:S01]  /*0400*/  SHF.L.U64.HI R15, R3.reuse, 0x2, R0 ;  /* 0x00000002030f7819 */ /* 0x040fe20000010200 */
[----:B------:R-:W-:Y:S02]  /*0410*/  IMAD.SHL.U32 R13, R3, 0x4, RZ ;  /* 0x00000004030d7824 */ /* 0x000fe400078e00ff */
[----:B------:R-:W-:Y:S01]  /*0420*/  IMAD.MOV.U32 R11, RZ, RZ, RZ ;  /* 0x000000ffff0b7224 */ /* 0x000fe200078e00ff */
[----:B------:R-:W-:-:S07]  /*0430*/  LOP3.LUT R10, R10, 0x3, RZ, 0xc0, !PT ;  /* 0x000000030a0a7812 */ /* 0x000fce00078ec0ff */
.L_x_28:
[----:B--2---:R-:W-:-:S04]  /*0440*/  IADD3 R6, P1, PT, R13, UR10, RZ ;  /* 0x0000000a0d067c10 */ /* 0x004fc8000ff3e0ff */
[----:B------:R-:W-:-:S05]  /*0450*/  IADD3.X R7, PT, PT, R15, UR11, RZ, P1, !PT ;  /* 0x0000000b0f077c10 */ /* 0x000fca0008ffe4ff */
[----:B------:R-:W2:Y:S01]  /*0460*/  LDG.E R6, desc[UR4][R6.64] ;  /* 0x0000000406067981 */ /* 0x000ea2000c1e1900 */
[----:B0-----:R-:W-:Y:S02]  /*0470*/  IADD3 R8, P1, PT, R13, UR8, RZ ;  /* 0x000000080d087c10 */ /* 0x001fe4000ff3e0ff */
[----:B------:R-:W-:Y:S02]  /*0480*/  IADD3 R3, P2, PT, R2, R3, RZ ;  /* 0x0000000302037210 */ /* 0x000fe40007f5e0ff */
[----:B------:R-:W-:Y:S02]  /*0490*/  IADD3.X R9, PT, PT, R15, UR9, RZ, P1, !PT ;  /* 0x000000090f097c10 */ /* 0x000fe40008ffe4ff */
[----:B------:R-:W-:Y:S01]  /*04a0*/  IADD3 R10, P1, PT, R10, -0x1, RZ ;  /* 0xffffffff0a0a7810 */ /* 0x000fe20007f3e0ff */
[----:B------:R-:W-:Y:S01]  /*04b0*/  IMAD.X R0, RZ, RZ, R0, P2 ;  /* 0x000000ffff007224 */ /* 0x000fe200010e0600 */
[----:B------:R-:W-:Y:S02]  /*04c0*/  LEA R13, P3, R2, R13, 0x2 ;  /* 0x0000000d020d7211 */ /* 0x000fe400078610ff */
[----:B------:R-:W-:-:S02]  /*04d0*/  IADD3.X R11, PT, PT, R11, -0x1, RZ, P1, !PT ;  /* 0xffffffff0b0b7810 */ /* 0x000fc40000ffe4ff */
[----:B------:R-:W-:Y:S02]  /*04e0*/  ISETP.NE.U32.AND P1, PT, R10, RZ, PT ;  /* 0x000000ff0a00720c */ /* 0x000fe40003f25070 */
[----:B------:R-:W-:Y:S02]  /*04f0*/  LEA.HI.X R15, R2, R15, RZ, 0x2, P3 ;  /* 0x0000000f020f7211 */ /* 0x000fe400018f14ff */
[----:B------:R-:W-:Y:S01]  /*0500*/  ISETP.NE.AND.EX P1, PT, R11, RZ, PT, P1 ;  /* 0x000000ff0b00720c */ /* 0x000fe20003f25310 */
[----:B--2---:R-:W0:Y:S02]  /*0510*/  F2F.F64.F32 R4, R6 ;  /* 0x0000000600047310 */ /* 0x004e240000201800 */
[----:B0-----:R-:W-:-:S10]  /*0520*/  DMUL R4, R4, UR6 ;  /* 0x0000000604047c28 */ /* 0x001fd40008000000 */
[----:B------:R-:W0:Y:S02]  /*0530*/  F2F.F32.F64 R5, R4 ;  /* 0x0000000400057310 */ /* 0x000e240000301000 */
[----:B0-----:R0:W-:Y:S01]  /*0540*/  STG.E desc[UR4][R8.64], R5 ;  /* 0x0000000508007986 */ /* 0x0011e2000c101904 */
[----:B------:R-:W-:Y:S05]  /*0550*/  @P1 BRA `(.L_x_28) ;  /* 0xfffffffc00b81947 */ /* 0x000fea000383ffff */
.L_x_27:
[----:B--2---:R-:W-:Y:S05]  /*0560*/  BSYNC.RECONVERGENT B0 ;  /* 0x0000000000007941 */ /* 0x004fea0003800200 */
.L_x_26:
[----:B------:R-:W-:Y:S05]  /*0570*/  @!P0 EXIT ;  /* 0x000000000000894d */ /* 0x000fea0003800000 */
[----:B------:R-:W-:Y:S01]  /*0580*/  IMAD.SHL.U32 R4, R2, 0x4, RZ ;  /* 0x0000000402047824 */ /* 0x000fe200078e00ff */
[----:B0-----:R-:W-:Y:S01]  /*0590*/  SHF.R.U32.HI R5, RZ, 0x1e, R2 ;  /* 0x0000001eff057819 */ /* 0x001fe20000011602 */
[----:B------:R-:W0:Y:S01]  /*05a0*/  LDCU.64 UR6, c[0x0][0x390] ;  /* 0x00007200ff0677ac */ /* 0x000e220008000a00 */
[----:B------:R-:W1:Y:S01]  /*05b0*/  LDCU.64 UR12, c[0x0][0x398] ;  /* 0x00007300ff0c77ac */ /* 0x000e620008000a00 */
[----:B------:R-:W2:Y:S04]  /*05c0*/  LDCU.128 UR8, c[0x0][0x380] ;  /* 0x00007000ff0877ac */ /* 0x000ea80008000c00 */
.L_x_29:
[C---:B---3--:R-:W-:Y:S01]  /*05d0*/  IMAD.SHL.U32 R12, R3.reuse, 0x4, RZ ;  /* 0x00000004030c7824 */ /* 0x048fe200078e00ff */
[----:B------:R-:W-:-:S04]  /*05e0*/  SHF.L.U64.HI R8, R3, 0x2, R0 ;  /* 0x0000000203087819 */ /* 0x000fc80000010200 */
[----:B--2---:R-:W-:-:S04]  /*05f0*/  IADD3 R10, P0, PT, R12, UR10, RZ ;  /* 0x0000000a0c0a7c10 */ /* 0x004fc8000ff1e0ff */
[----:B------:R-:W-:-:S05]  /*0600*/  IADD3.X R11, PT, PT, R8, UR11, RZ, P0, !PT ;  /* 0x0000000b080b7c10 */ /* 0x000fca00087fe4ff */
[----:B------:R-:W2:Y:S01]  /*0610*/  LDG.E R2, desc[UR4][R10.64] ;  /* 0x000000040a027981 */ /* 0x000ea2000c1e1900 */
[----:B------:R-:W-:Y:S02]  /*0620*/  IADD3 R12, P0, PT, R12, UR8, RZ ;  /* 0x000000080c0c7c10 */ /* 0x000fe4000ff1e0ff */
[----:B------:R-:W-:Y:S02]  /*0630*/  IADD3 R14, P1, PT, R4, R10, RZ ;  /* 0x0000000a040e7210 */ /* 0x000fe40007f3e0ff */
[----:B------:R-:W-:-:S03]  /*0640*/  IADD3.X R13, PT, PT, R8, UR9, RZ, P0, !PT ;  /* 0x00000009080d7c10 */ /* 0x000fc600087fe4ff */
[----:B------:R-:W-:Y:S01]  /*0650*/  IMAD.X R15, R5, 0x1, R11, P1 ;  /* 0x00000001050f7824 */ /* 0x000fe200008e060b */
[----:B--2---:R-:W0:Y:S02]  /*0660*/  F2F.F64.F32 R6, R2 ;  /* 0x0000000200067310 */ /* 0x004e240000201800 */
[----:B0-----:R-:W-:-:S10]  /*0670*/  DMUL R6, R6, UR6 ;  /* 0x0000000606067c28 */ /* 0x001fd40008000000 */
[----:B------:R-:W0:Y:S02]  /*0680*/  F2F.F32.F64 R7, R6 ;  /* 0x0000000600077310 */ /* 0x000e240000301000 */
[----:B0-----:R0:W-:Y:S04]  /*0690*/  STG.E desc[UR4][R12.64], R7 ;  /* 0x000000070c007986 */ /* 0x0011e8000c101904 */
[----:B------:R-:W2:Y:S01]  /*06a0*/  LDG.E R18, desc[UR4][R14.64] ;  /* 0x000000040e127981 */ /* 0x000ea2000c1e1900 */
[C---:B------:R-:W-:Y:S02]  /*06b0*/  IADD3 R10, P0, PT, R4.reuse, R12, RZ ;  /* 0x0000000c040a7210 */ /* 0x040fe40007f1e0ff */
[----:B------:R-:W-:-:S03]  /*06c0*/  IADD3 R16, P1, PT, R4, R14, RZ ;  /* 0x0000000e04107210 */ /* 0x000fc60007f3e0ff */
[C---:B------:R-:W-:Y:S02]  /*06d0*/  IMAD.X R11, R5.reuse, 0x1, R13, P0 ;  /* 0x00000001050b7824 */ /* 0x040fe400000e060d */
[----:B------:R-:W-:Y:S01]  /*06e0*/  IMAD.X R17, R5, 0x1, R15, P1 ;  /* 0x0000000105117824 */ /* 0x000fe200008e060f */
[----:B--2---:R-:W2:Y:S02]  /*06f0*/  F2F.F64.F32 R8, R18 ;  /* 0x0000001200087310 */ /* 0x004ea40000201800 */
[----:B--2---:R-:W-:-:S10]  /*0700*/  DMUL R8, R8, UR6 ;  /* 0x0000000608087c28 */ /* 0x004fd40008000000 */
[----:B------:R-:W2:Y:S02]  /*0710*/  F2F.F32.F64 R9, R8 ;  /* 0x0000000800097310 */ /* 0x000ea40000301000 */
[----:B--2---:R2:W-:Y:S04]  /*0720*/  STG.E desc[UR4][R10.64], R9 ;  /* 0x000000090a007986 */ /* 0x0045e8000c101904 */
[----:B------:R-:W3:Y:S01]  /*0730*/  LDG.E R2, desc[UR4][R16.64] ;  /* 0x0000000410027981 */ /* 0x000ee2000c1e1900 */
[C---:B0-----:R-:W-:Y:S02]  /*0740*/  IADD3 R12, P0, PT, R4.reuse, R10, RZ ;  /* 0x0000000a040c7210 */ /* 0x041fe40007f1e0ff */
[----:B------:R-:W-:-:S03]  /*0750*/  IADD3 R14, P1, PT, R4, R16, RZ ;  /* 0x00000010040e7210 */ /* 0x000fc60007f3e0ff */
[C---:B------:R-:W-:Y:S02]  /*0760*/  IMAD.X R13, R5.reuse, 0x1, R11, P0 ;  /* 0x00000001050d7824 */ /* 0x040fe400000e060b */
[----:B------:R-:W-:Y:S01]  /*0770*/  IMAD.X R15, R5, 0x1, R17, P1 ;  /* 0x00000001050f7824 */ /* 0x000fe200008e0611 */
[----:B---3--:R-:W0:Y:S02]  /*0780*/  F2F.F64.F32 R6, R2 ;  /* 0x0000000200067310 */ /* 0x008e240000201800 */
[----:B0-----:R-:W-:-:S10]  /*0790*/  DMUL R6, R6, UR6 ;  /* 0x0000000606067c28 */ /* 0x001fd40008000000 */
[----:B------:R-:W0:Y:S02]  /*07a0*/  F2F.F32.F64 R7, R6 ;  /* 0x0000000600077310 */ /* 0x000e240000301000 */
[----:B0-----:R3:W-:Y:S04]  /*07b0*/  STG.E desc[UR4][R12.64], R7 ;  /* 0x000000070c007986 */ /* 0x0017e8000c101904 */
[----:B------:R-:W4:Y:S01]  /*07c0*/  LDG.E R14, desc[UR4][R14.64] ;  /* 0x000000040e0e7981 */ /* 0x000f22000c1e1900 */
[----:B--2---:R-:W-:-:S05]  /*07d0*/  IADD3 R10, P0, PT, R4, R12, RZ ;  /* 0x0000000c040a7210 */ /* 0x004fca0007f1e0ff */
[----:B------:R-:W-:Y:S01]  /*07e0*/  IMAD.X R11, R5, 0x1, R13, P0 ;  /* 0x00000001050b7824 */ /* 0x000fe200000e060d */
[----:B------:R-:W-:-:S05]  /*07f0*/  IADD3 R3, P0, PT, R4, R3, RZ ;  /* 0x0000000304037210 */ /* 0x000fca0007f1e0ff */
[----:B------:R-:W-:Y:S01]  /*0800*/  IMAD.X R0, R5, 0x1, R0, P0 ;  /* 0x0000000105007824 */ /* 0x000fe200000e0600 */
[----:B-1----:R-:W-:-:S04]  /*0810*/  ISETP.GE.U32.AND P0, PT, R3, UR12, PT ;  /* 0x0000000c03007c0c */ /* 0x002fc8000bf06070 */
[----:B------:R-:W-:Y:S01]  /*0820*/  ISETP.GE.AND.EX P0, PT, R0, UR13, PT, P0 ;  /* 0x0000000d00007c0c */ /* 0x000fe2000bf06300 */
[----:B----4-:R-:W0:Y:S02]  /*0830*/  F2F.F64.F32 R8, R14 ;  /* 0x0000000e00087310 */ /* 0x010e240000201800 */
[----:B0-----:R-:W-:-:S10]  /*0840*/  DMUL R8, R8, UR6 ;  /* 0x0000000608087c28 */ /* 0x001fd40008000000 */
[----:B------:R-:W0:Y:S02]  /*0850*/  F2F.F32.F64 R9, R8 ;  /* 0x0000000800097310 */ /* 0x000e240000301000 */
[----:B0-----:R3:W-:Y:S01]  /*0860*/  STG.E desc[UR4][R10.64], R9 ;  /* 0x000000090a007986 */ /* 0x0017e2000c101904 */
[----:B------:R-:W-:Y:S05]  /*0870*/  @!P0 BRA `(.L_x_29) ;  /* 0xfffffffc00548947 */ /* 0x000fea000383ffff */
[----:B------:R-:W-:Y:S05]  /*0880*/  EXIT ;  /* 0x000000000000794d */ /* 0x000fea0003800000 */
        .weak           $__internal_2_$__cuda_sm20_div_u64
        .type           $__internal_2_$__cuda_sm20_div_u64,@function
        .size           $__internal_2_$__cuda_sm20_div_u64,(.L_x_49 - $__internal_2_$__cuda_sm20_div_u64)
$__internal_2_$__cuda_sm20_div_u64:
[----:B------:R-:W-:Y:S02]  /*0890*/  IMAD.MOV.U32 R12, RZ, RZ, R2 ;  /* 0x000000ffff0c7224 */ /* 0x000fe400078e0002 */
        /* <DEDUP_REMOVED lines=14> */
[----:B------:R-:W-:-:S05]  /*0980*/  IMAD.HI.U32 R10, P1, R9, R15, R10 ;  /* 0x0000000f090a7227 */ /* 0x000fca000782000a */
[----:B------:R-:W-:Y:S01]  /*0990*/  IADD3 R11, P2, PT, R13, R10, RZ ;  /* 0x0000000a0d0b7210 */ /* 0x000fe20007f5e0ff */
[----:B------:R-:W-:-:S04]  /*09a0*/  IMAD.X R10, R17, 0x1, R9, P0 ;  /* 0x00000001110a7824 */ /* 0x000fc800000e0609 */
[----:B------:R-:W-:Y:S01]  /*09b0*/  IMAD.WIDE.U32 R8, R11, R2, RZ ;  /* 0x000000020b087225 */ /* 0x000fe200078e00ff */
[----:B------:R-:W-:Y:S02]  /*09c0*/  IADD3.X R13, PT, PT, RZ, RZ, R10, P2, P1 ;  /* 0x000000ffff0d7210 */ /* 0x000fe400017e240a */
[----:B------:R-:W-:-:S03]  /*09d0*/  IADD3 R15, P0, PT, RZ, -R8, RZ ;  /* 0x80000008ff0f7210 */ /* 0x000fc60007f1e0ff */
[----:B------:R-:W-:Y:S02]  /*09e0*/  IMAD R8, R13, R2, R9 ;  /* 0x000000020d087224 */ /* 0x000fe400078e0209 */
        /* <DEDUP_REMOVED lines=10> */
[----:B------:R-:W-:Y:S02]  /*0a90*/  IMAD.MOV.U32 R9, RZ, RZ, RZ ;  /* 0x000000ffff097224 */ /* 0x000fe400078e00ff */
[----:B------:R-:W-:-:S04]  /*0aa0*/  IMAD.WIDE.U32 R8, R10, R7, R8 ;  /* 0x000000070a087225 */ /* 0x000fc800078e0008 */
[C---:B------:R-:W-:Y:S02]  /*0ab0*/  IMAD R11, R12.reuse, R7, RZ ;  /* 0x000000070c0b7224 */ /* 0x040fe400078e02ff */
[----:B------:R-:W-:-:S04]  /*0ac0*/  IMAD.HI.U32 R8, P0, R12, R5, R8 ;  /* 0x000000050c087227 */ /* 0x000fc80007800008 */
[----:B------:R-:W-:Y:S01]  /*0ad0*/  IMAD.HI.U32 R12, R12, R7, RZ ;  /* 0x000000070c0c7227 */ /* 0x000fe200078e00ff */
[----:B------:R-:W-:-:S03]  /*0ae0*/  IADD3 R11, P1, PT, R11, R8, RZ ;  /* 0x000000080b0b7210 */ /* 0x000fc60007f3e0ff */
[----:B------:R-:W-:-:S04]  /*0af0*/  IMAD.X R8, RZ, RZ, R12, P0 ;  /* 0x000000ffff087224 */ /* 0x000fc800000e060c */
[----:B------:R-:W-:Y:S02]  /*0b00*/  IMAD.X R13, RZ, RZ, R8, P1 ;  /* 0x000000ffff0d7224 */ /* 0x000fe400008e0608 */
[----:B------:R-:W-:-:S04]  /*0b10*/  IMAD.WIDE.U32 R8, R11, R2, RZ ;  /* 0x000000020b087225 */ /* 0x000fc800078e00ff */
[----:B------:R-:W-:Y:S01]  /*0b20*/  IMAD R10, R13, R2, R9 ;  /* 0x000000020d0a7224 */ /* 0x000fe200078e0209 */
[----:B------:R-:W-:-:S04]  /*0b30*/  IADD3 R9, P0, PT, -R8, R5, RZ ;  /* 0x0000000508097210 */ /* 0x000fc80007f1e1ff */
[-C--:B------:R-:W-:Y:S01]  /*0b40*/  IADD3 R5, P1, PT, -R2, R9.reuse, RZ ;  /* 0x0000000902057210 */ /* 0x080fe20007f3e1ff */
[----:B------:R-:W-:Y:S01]  /*0b50*/  IMAD.X R12, R7, 0x1, ~R10, P0 ;  /* 0x00000001070c7824 */ /* 0x000fe200000e0e0a */
[----:B------:R-:W-:Y:S02]  /*0b60*/  ISETP.GE.U32.AND P0, PT, R9, R2, PT ;  /* 0x000000020900720c */ /* 0x000fe40003f06070 */
[----:B------:R-:W-:Y:S02]  /*0b70*/  IADD3 R10, P2, PT, R11, 0x1, RZ ;  /* 0x000000010b0a7810 */ /* 0x000fe40007f5e0ff */
[C---:B------:R-:W-:Y:S02]  /*0b80*/  ISETP.GE.U32.AND.EX P0, PT, R12.reuse, RZ, PT, P0 ;  /* 0x000000ff0c00720c */ /* 0x040fe40003f06100 */
[----:B------:R-:W-:Y:S01]  /*0b90*/  IADD3.X R7, PT, PT, R12, -0x1, RZ, P1, !PT ;  /* 0xffffffff0c077810 */ /* 0x000fe20000ffe4ff */
[----:B------:R-:W-:Y:S01]  /*0ba0*/  IMAD.X R8, RZ, RZ, R13, P2 ;  /* 0x000000ffff087224 */ /* 0x000fe200010e060d */
[----:B------:R-:W-:-:S02]  /*0bb0*/  SEL R5, R5, R9, P0 ;  /* 0x0000000905057207 */ /* 0x000fc40000000000 */
[----:B------:R-:W-:Y:S02]  /*0bc0*/  SEL R10, R10, R11, P0 ;  /* 0x0000000b0a0a7207 */ /* 0x000fe40000000000 */
[----:B------:R-:W-:Y:S02]  /*0bd0*/  SEL R7, R7, R12, P0 ;  /* 0x0000000c07077207 */ /* 0x000fe40000000000 */
[----:B------:R-:W-:Y:S02]  /*0be0*/  SEL R13, R8, R13, P0 ;  /* 0x0000000d080d7207 */ /* 0x000fe40000000000 */
[----:B------:R-:W-:Y:S02]  /*0bf0*/  ISETP.GE.U32.AND P0, PT, R5, R2, PT ;  /* 0x000000020500720c */ /* 0x000fe40003f06070 */
[----:B------:R-:W-:Y:S02]  /*0c00*/  IADD3 R5, P2, PT, R10, 0x1, RZ ;  /* 0x000000010a057810 */ /* 0x000fe40007f5e0ff */
[----:B------:R-:W-:-:S02]  /*0c10*/  ISETP.NE.U32.AND P1, PT, R2, RZ, PT ;  /* 0x000000ff0200720c */ /* 0x000fc40003f25070 */
[----:B------:R-:W-:Y:S01]  /*0c20*/  ISETP.GE.U32.AND.EX P0, PT, R7, RZ, PT, P0 ;  /* 0x000000ff0700720c */ /* 0x000fe20003f06100 */
[----:B------:R-:W-:Y:S01]  /*0c30*/  IMAD.X R8, RZ, RZ, R13, P2 ;  /* 0x000000ffff087224 */ /* 0x000fe200010e060d */
[----:B------:R-:W-:Y:S01]  /*0c40*/  ISETP.NE.AND.EX P1, PT, RZ, RZ, PT, P1 ;  /* 0x000000ffff00720c */ /* 0x000fe20003f25310 */
[----:B------:R-:W-:Y:S01]  /*0c50*/  IMAD.MOV.U32 R7, RZ, RZ, 0x0 ;  /* 0x00000000ff077424 */ /* 0x000fe200078e00ff */
[----:B------:R-:W-:Y:S02]  /*0c60*/  SEL R5, R5, R10, P0 ;  /* 0x0000000a05057207 */ /* 0x000fe40000000000 */
[----:B------:R-:W-:Y:S02]  /*0c70*/  SEL R8, R8, R13, P0 ;  /* 0x0000000d08087207 */ /* 0x000fe40000000000 */
[----:B------:R-:W-:Y:S02]  /*0c80*/  SEL R5, R5, 0xffffffff, P1 ;  /* 0xffffffff05057807 */ /* 0x000fe40000800000 */
[----:B------:R-:W-:Y:S01]  /*0c90*/  SEL R8, R8, 0xffffffff, P1 ;  /* 0xffffffff08087807 */ /* 0x000fe20000800000 */
[----:B------:R-:W-:Y:S06]  /*0ca0*/  RET.REL.NODEC R6 `(_Z20kernel_calculate_mulPfS_dl) ;  /* 0xfffffff006d47950 */ /* 0x000fec0003c3ffff */
.L_x_30:
        /* <DEDUP_REMOVED lines=13> */
.L_x_49:


//--------------------- .text._Z20kernel_calculate_absPfS_dl --------------------------
	.section	.text._Z20kernel_calculate_absPfS_dl,"ax",@progbits
	.align	128
        .global         _Z20kernel_calculate_absPfS_dl
        .type           _Z20kernel_calculate_absPfS_dl,@function
        .size           _Z20kernel_calculate_absPfS_dl,(.L_x_50 - _Z20kernel_calculate_absPfS_dl)
        .other          _Z20kernel_calculate_absPfS_dl,@"STO_CUDA_ENTRY STV_DEFAULT"
_Z20kernel_calculate_absPfS_dl:
.text._Z20kernel_calculate_absPfS_dl:
        /* <DEDUP_REMOVED lines=46> */
.L_x_32:
[----:B------:R-:W-:-:S07]  /*02e0*/  MOV R6, 0x300 ;  /* 0x0000030000067802 */ /* 0x000fce0000000f00 */
[----:B------:R-:W-:Y:S05]  /*02f0*/  CALL.REL.NOINC `($__internal_3_$__cuda_sm20_div_u64) ;  /* 0x0000000400647944 */ /* 0x000fea0003c00000 */
[----:B------:R-:W-:Y:S02]  /*0300*/  IMAD.MOV.U32 R6, RZ, RZ, R5 ;  /* 0x000000ffff067224 */ /* 0x000fe400078e0005 */
[----:B------:R-:W-:-:S07]  /*0310*/  IMAD.MOV.U32 R7, RZ, RZ, R8 ;  /* 0x000000ffff077224 */ /* 0x000fce00078e0008 */
.L_x_33:
[----:B------:R-:W-:Y:S05]  /*0320*/  BSYNC.RECONVERGENT B0 ;  /* 0x0000000000007941 */ /* 0x000fea0003800200 */
.L_x_31:
        /* <DEDUP_REMOVED lines=17> */
.L_x_36:
        /* <DEDUP_REMOVED lines=14> */
[----:B0-----:R-:W-:-:S10]  /*0520*/  DADD R4, R4, -UR6 ;  /* 0x8000000604047e29 */ /* 0x001fd40008000000 */
[----:B------:R-:W0:Y:S02]  /*0530*/  F2F.F32.F64 R5, R4 ;  /* 0x0000000400057310 */ /* 0x000e240000301000 */
[----:B0-----:R0:W-:Y:S01]  /*0540*/  STG.E desc[UR4][R8.64], R5 ;  /* 0x0000000508007986 */ /* 0x0011e2000c101904 */
[----:B------:R-:W-:Y:S05]  /*0550*/  @P1 BRA `(.L_x_36) ;  /* 0xfffffffc00b81947 */ /* 0x000fea000383ffff */
.L_x_35:
[----:B--2---:R-:W-:Y:S05]  /*0560*/  BSYNC.RECONVERGENT B0 ;  /* 0x0000000000007941 */ /* 0x004fea0003800200 */
.L_x_34:
[----:B------:R-:W-:Y:S05]  /*0570*/  @!P0 EXIT ;  /* 0x000000000000894d */ /* 0x000fea0003800000 */
[----:B------:R-:W-:Y:S01]  /*0580*/  IMAD.SHL.U32 R4, R2, 0x4, RZ ;  /* 0x0000000402047824 */ /* 0x000fe200078e00ff */
[----:B0-----:R-:W-:Y:S01]  /*0590*/  SHF.R.U32.HI R5, RZ, 0x1e, R2 ;  /* 0x0000001eff057819 */ /* 0x001fe20000011602 */
[----:B------:R-:W0:Y:S01]  /*05a0*/  LDCU.64 UR6, c[0x0][0x390] ;  /* 0x00007200ff0677ac */ /* 0x000e220008000a00 */
[----:B------:R-:W1:Y:S01]  /*05b0*/  LDCU.64 UR12, c[0x0][0x398] ;  /* 0x00007300ff0c77ac */ /* 0x000e620008000a00 */
[----:B------:R-:W2:Y:S04]  /*05c0*/  LDCU.128 UR8, c[0x0][0x380] ;  /* 0x00007000ff0877ac */ /* 0x000ea80008000c00 */
.L_x_37:
        /* <DEDUP_REMOVED lines=10> */
[----:B0-----:R-:W-:-:S10]  /*0670*/  DADD R6, R6, -UR6 ;  /* 0x8000000606067e29 */ /* 0x001fd40008000000 */
        /* <DEDUP_REMOVED lines=8> */
[----:B--2---:R-:W-:-:S10]  /*0700*/  DADD R8, R8, -UR6 ;  /* 0x8000000608087e29 */ /* 0x004fd40008000000 */
        /* <DEDUP_REMOVED lines=8> */
[----:B0-----:R-:W-:-:S10]  /*0790*/  DADD R6, R6, -UR6 ;  /* 0x8000000606067e29 */ /* 0x001fd40008000000 */
        /* <DEDUP_REMOVED lines=10> */
[----:B0-----:R-:W-:-:S10]  /*0840*/  DADD R8, R8, -UR6 ;  /* 0x8000000608087e29 */ /* 0x001fd40008000000 */
[----:B------:R-:W0:Y:S02]  /*0850*/  F2F.F32.F64 R9, R8 ;  /* 0x0000000800097310 */ /* 0x000e240000301000 */
[----:B0-----:R3:W-:Y:S01]  /*0860*/  STG.E desc[UR4][R10.64], R9 ;  /* 0x000000090a007986 */ /* 0x0017e2000c101904 */
[----:B------:R-:W-:Y:S05]  /*0870*/  @!P0 BRA `(.L_x_37) ;  /* 0xfffffffc00548947 */ /* 0x000fea000383ffff */
[----:B------:R-:W-:Y:S05]  /*0880*/  EXIT ;  /* 0x000000000000794d */ /* 0x000fea0003800000 */
        .weak           $__internal_3_$__cuda_sm20_div_u64
        .type           $__internal_3_$__cuda_sm20_div_u64,@function
        .size           $__internal_3_$__cuda_sm20_div_u64,(.L_x_50 - $__internal_3_$__cuda_sm20_div_u64)
$__internal_3_$__cuda_sm20_div_u64:
        /* <DEDUP_REMOVED lines=65> */
[----:B------:R-:W-:Y:S06]  /*0ca0*/  RET.REL.NODEC R6 `(_Z20kernel_calculate_absPfS_dl) ;  /* 0xfffffff006d47950 */ /* 0x000fec0003c3ffff */
.L_x_38:
        /* <DEDUP_REMOVED lines=13> */
.L_x_50:


//--------------------- .text._Z20kernel_calculate_addPfS_dl --------------------------
	.section	.text._Z20kernel_calculate_addPfS_dl,"ax",@progbits
	.align	128
        .global         _Z20kernel_calculate_addPfS_dl
        .type           _Z20kernel_calculate_addPfS_dl,@function
        .size           _Z20kernel_calculate_addPfS_dl,(.L_x_51 - _Z20kernel_calculate_addPfS_dl)
        .other          _Z20kernel_calculate_addPfS_dl,@"STO_CUDA_ENTRY STV_DEFAULT"
_Z20kernel_calculate_addPfS_dl:
.text._Z20kernel_calculate_addPfS_dl:
        /* <DEDUP_REMOVED lines=46> */
.L_x_40:
[----:B------:R-:W-:-:S07]  /*02e0*/  MOV R6, 0x300 ;  /* 0x0000030000067802 */ /* 0x000fce0000000f00 */
[----:B------:R-:W-:Y:S05]  /*02f0*/  CALL.REL.NOINC `($__internal_4_$__cuda_sm20_div_u64) ;  /* 0x0000000400647944 */ /* 0x000fea0003c00000 */
[----:B------:R-:W-:Y:S02]  /*0300*/  IMAD.MOV.U32 R6, RZ, RZ, R5 ;  /* 0x000000ffff067224 */ /* 0x000fe400078e0005 */
[----:B------:R-:W-:-:S07]  /*0310*/  IMAD.MOV.U32 R7, RZ, RZ, R8 ;  /* 0x000000ffff077224 */ /* 0x000fce00078e0008 */
.L_x_41:
[----:B------:R-:W-:Y:S05]  /*0320*/  BSYNC.RECONVERGENT B0 ;  /* 0x0000000000007941 */ /* 0x000fea0003800200 */
.L_x_39:
        /* <DEDUP_REMOVED lines=17> */
.L_x_44:
        /* <DEDUP_REMOVED lines=14> */
[----:B0-----:R-:W-:-:S10]  /*0520*/  DADD R4, R4, UR6 ;  /* 0x0000000604047e29 */ /* 0x001fd40008000000 */
[----:B------:R-:W0:Y:S02]  /*0530*/  F2F.F32.F64 R5, R4 ;  /* 0x0000000400057310 */ /* 0x000e240000301000 */
[----:B0-----:R0:W-:Y:S01]  /*0540*/  STG.E desc[UR4][R8.64], R5 ;  /* 0x0000000508007986 */ /* 0x0011e2000c101904 */
[----:B------:R-:W-:Y:S05]  /*0550*/  @P1 BRA `(.L_x_44) ;  /* 0xfffffffc00b81947 */ /* 0x000fea000383ffff */
.L_x_43:
[----:B--2---:R-:W-:Y:S05]  /*0560*/  BSYNC.RECONVERGENT B0 ;  /* 0x0000000000007941 */ /* 0x004fea0003800200 */
.L_x_42:
[----:B------:R-:W-:Y:S05]  /*0570*/  @!P0 EXIT ;  /* 0x000000000000894d */ /* 0x000fea0003800000 */
[----:B------:R-:W-:Y:S01]  /*0580*/  IMAD.SHL.U32 R4, R2, 0x4, RZ ;  /* 0x0000000402047824 */ /* 0x000fe200078e00ff */
[----:B0-----:R-:W-:Y:S01]  /*0590*/  SHF.R.U32.HI R5, RZ, 0x1e, R2 ;  /* 0x0000001eff057819 */ /* 0x001fe20000011602 */
[----:B------:R-:W0:Y:S01]  /*05a0*/  LDCU.64 UR6, c[0x0][0x390] ;  /* 0x00007200ff0677ac */ /* 0x000e220008000a00 */
[----:B------:R-:W1:Y:S01]  /*05b0*/  LDCU.64 UR12, c[0x0][0x398] ;  /* 0x00007300ff0c77ac */ /* 0x000e620008000a00 */
[----:B------:R-:W2:Y:S04]  /*05c0*/  LDCU.128 UR8, c[0x0][0x380] ;  /* 0x00007000ff0877ac */ /* 0x000ea80008000c00 */
.L_x_45:
        /* <DEDUP_REMOVED lines=10> */
[----:B0-----:R-:W-:-:S10]  /*0670*/  DADD R6, R6, UR6 ;  /* 0x0000000606067e29 */ /* 0x001fd40008000000 */
        /* <DEDUP_REMOVED lines=8> */
[----:B--2---:R-:W-:-:S10]  /*0700*/  DADD R8, R8, UR6 ;  /* 0x0000000608087e29 */ /* 0x004fd40008000000 */
        /* <DEDUP_REMOVED lines=8> */
[----:B0-----:R-:W-:-:S10]  /*0790*/  DADD R6, R6, UR6 ;  /* 0x0000000606067e29 */ /* 0x001fd40008000000 */
        /* <DEDUP_REMOVED lines=10> */
[----:B0-----:R-:W-:-:S10]  /*0840*/  DADD R8, R8, UR6 ;  /* 0x0000000608087e29 */ /* 0x001fd40008000000 */
[----:B------:R-:W0:Y:S02]  /*0850*/  F2F.F32.F64 R9, R8 ;  /* 0x0000000800097310 */ /* 0x000e240000301000 */
[----:B0-----:R3:W-:Y:S01]  /*0860*/  STG.E desc[UR4][R10.64], R9 ;  /* 0x000000090a007986 */ /* 0x0017e2000c101904 */
[----:B------:R-:W-:Y:S05]  /*0870*/  @!P0 BRA `(.L_x_45) ;  /* 0xfffffffc00548947 */ /* 0x000fea000383ffff */
[----:B------:R-:W-:Y:S05]  /*0880*/  EXIT ;  /* 0x000000000000794d */ /* 0x000fea0003800000 */
        .weak           $__internal_4_$__cuda_sm20_div_u64
        .type           $__internal_4_$__cuda_sm20_div_u64,@function
        .size           $__internal_4_$__cuda_sm20_div_u64,(.L_x_51 - $__internal_4_$__cuda_sm20_div_u64)
$__internal_4_$__cuda_sm20_div_u64:
        /* <DEDUP_REMOVED lines=65> */
[----:B------:R-:W-:Y:S06]  /*0ca0*/  RET.REL.NODEC R6 `(_Z20kernel_calculate_addPfS_dl) ;  /* 0xfffffff006d47950 */ /* 0x000fec0003c3ffff */
.L_x_46:
        /* <DEDUP_REMOVED lines=13> */
.L_x_51:


//--------------------- .nv.shared.reserved.0     --------------------------
	.section	.nv.shared.reserved.0,"aw",@nobits
	.weak		__nv_reservedSMEM_offset_0_alias
	.size		__nv_reservedSMEM_offset_0_alias, 0, 64
	.other		__nv_reservedSMEM_offset_0_alias,@"STO_CUDA_RESERVED_SHARED STV_DEFAULT"
__nv_reservedSMEM_offset_0_alias:
	.zero		0
	.zero		64


//--------------------- .nv.constant0._Z20kernel_calculate_divPfS_dl --------------------------
	.section	.nv.constant0._Z20kernel_calculate_divPfS_dl,"a",@progbits
	.sectionflags	@""
	.align	4
.nv.constant0._Z20kernel_calculate_divPfS_dl:
	.zero		928


//--------------------- .nv.constant0._Z20kernel_calculate_mulPfS_dl --------------------------
	.section	.nv.constant0._Z20kernel_calculate_mulPfS_dl,"a",@progbits
	.sectionflags	@""
	.align	4
.nv.constant0._Z20kernel_calculate_mulPfS_dl:
	.zero		928


//--------------------- .nv.constant0._Z20kernel_calculate_absPfS_dl --------------------------
	.section	.nv.constant0._Z20kernel_calculate_absPfS_dl,"a",@progbits
	.sectionflags	@""
	.align	4
.nv.constant0._Z20kernel_calculate_absPfS_dl:
	.zero		928


//--------------------- .nv.constant0._Z20kernel_calculate_addPfS_dl --------------------------
	.section	.nv.constant0._Z20kernel_calculate_addPfS_dl,"a",@progbits
	.sectionflags	@""
	.align	4
.nv.constant0._Z20kernel_calculate_addPfS_dl:
	.zero		928


//--------------------- SYMBOLS --------------------------

	.type		.nv.reservedSmem.offset0,@object
	.size		.nv.reservedSmem.offset0,0x4
